def matmul_kernel(
    a_ptr,
    b_ptr,
    c_ptr,
    M,
    N,
    K,
    stride_am,
    stride_ak,
    stride_bk,
    stride_bn,
    stride_cm,
    stride_cn,
    BLOCK_M: tl.constexpr,
    BLOCK_N: tl.constexpr,
    BLOCK_K: tl.constexpr,
    GROUP_M: tl.constexpr,
):
    pid = tl.program_id(axis=0)
    num_pid_m = tl.cdiv(M, BLOCK_M)
    num_pid_n = tl.cdiv(N, BLOCK_N)
    num_pid_in_group = GROUP_M * num_pid_n
    group_id = pid // num_pid_in_group
    first_pid_m = group_id * GROUP_M
    group_size_m = min(num_pid_m - first_pid_m, GROUP_M)
    pid_m = first_pid_m + ((pid % num_pid_in_group) % group_size_m)
    pid_n = (pid % num_pid_in_group) // group_size_m

    offs_am = (pid_m * BLOCK_M + tl.arange(0, BLOCK_M)) % M
    offs_bn = (pid_n * BLOCK_N + tl.arange(0, BLOCK_N)) % N
    offs_k = tl.arange(0, BLOCK_K)
    a_ptrs = a_ptr + offs_am[:, None] * stride_am + offs_k[None, :] * stride_ak
    b_ptrs = b_ptr + offs_k[:, None] * stride_bk + offs_bn[None, :] * stride_bn

    acc = tl.zeros((BLOCK_M, BLOCK_N), dtype=tl.float32)
    for kk in range(0, tl.cdiv(K, BLOCK_K)):
        a = tl.load(a_ptrs, mask=offs_k[None, :] < K - kk * BLOCK_K, other=0.0)
        b = tl.load(b_ptrs, mask=offs_k[:, None] < K - kk * BLOCK_K, other=0.0)
        acc = tl.dot(a, b, acc)
        a_ptrs += BLOCK_K * stride_ak
        b_ptrs += BLOCK_K * stride_bk

    c = acc.to(c_ptr.dtype.element_ty)
    offs_cm = pid_m * BLOCK_M + tl.arange(0, BLOCK_M)
    offs_cn = pid_n * BLOCK_N + tl.arange(0, BLOCK_N)
    c_ptrs = c_ptr + offs_cm[:, None] * stride_cm + offs_cn[None, :] * stride_cn
    mask = (offs_cm[:, None] < M) & (offs_cn[None, :] < N)
    tl.store(c_ptrs, c, mask=mask)

# config = {"BLOCK_K": 32, "BLOCK_M": 64, "BLOCK_N": 16, "GROUP_M": 8, "arch": "sm_100", "dtype": "bf16", "num_ctas": 1, "num_stages": 2, "num_warps": 2}
# arch = sm_100


// ===== COMPILED SASS (sm_100a) =====

	.target	sm_100a

	.elftype	@"ET_EXEC"


//--------------------- .note.nv.tkinfo           --------------------------
	.section	.note.nv.tkinfo,"",@"SHT_NOTE"
	.sectionflags	@"SHF_NOTE_NV_TKINFO"
	.tkinfo
        /*0018*/ 	.word	0x00000081
        /*0030*/ 	.string	""
        /*0030*/ 	.string	"ptxas-blackwell"
        /*0030*/ 	.string	"Cuda compilation tools, release 12.9, V12.9.86"
        /*0030*/ 	.string	"Build cuda_12.9.r12.9/compiler.36037853_0"
        /*0030*/ 	.string	"-v  -suppress-debug-info  -lineinfo  -arch sm_100a "



//--------------------- .note.nv.cuver            --------------------------
	.section	.note.nv.cuver,"",@"SHT_NOTE"
	.sectionflags	@"SHF_NOTE_NV_CUVER"
        /*0018*/ 	.short	0x0001
        /*001a*/ 	.short	0x0064
        /*001c*/ 	.short	0x0001
        /*001e*/ 	.short	0x0000
        /*0020*/ 	.short	0x0001
        /*0022*/ 	.short	0x0000


//--------------------- .nv.info                  --------------------------
	.section	.nv.info,"",@"SHT_CUDA_INFO"
	.align	4


	//----- nvinfo : EIATTR_REGCOUNT
	.align		4
        /*0000*/ 	.byte	0x04, 0x2f
        /*0002*/ 	.short	(.L_1 - .L_0)
	.align		4
.L_0:
        /*0004*/ 	.word	index@(matmul_kernel)
        /*0008*/ 	.word	0x00000060


	//----- nvinfo : EIATTR_FRAME_SIZE
	.align		4
.L_1:
        /*000c*/ 	.byte	0x04, 0x11
        /*000e*/ 	.short	(.L_3 - .L_2)
	.align		4
.L_2:
        /*0010*/ 	.word	index@(matmul_kernel)
        /*0014*/ 	.word	0x00000000


	//----- nvinfo : EIATTR_MIN_STACK_SIZE
	.align		4
.L_3:
        /*0018*/ 	.byte	0x04, 0x12
        /*001a*/ 	.short	(.L_5 - .L_4)
	.align		4
.L_4:
        /*001c*/ 	.word	index@(matmul_kernel)
        /*0020*/ 	.word	0x00000000
.L_5:


//--------------------- .nv.info.matmul_kernel    --------------------------
	.section	.nv.info.matmul_kernel,"",@"SHT_CUDA_INFO"
	.sectionflags	@""
	.align	4


	//----- nvinfo : EIATTR_CUDA_API_VERSION
	.align		4
        /*0000*/ 	.byte	0x04, 0x37
        /*0002*/ 	.short	(.L_7 - .L_6)
.L_6:
        /*0004*/ 	.word	0x00000081


	//----- nvinfo : EIATTR_KPARAM_INFO
	.align		4
.L_7:
        /*0008*/ 	.byte	0x04, 0x17
        /*000a*/ 	.short	(.L_9 - .L_8)
.L_8:
        /*000c*/ 	.word	0x00000000
        /*0010*/ 	.short	0x000d
        /*0012*/ 	.short	0x0048
        /*0014*/ 	.byte	0x00, 0xf4, 0x21, 0x00


	//----- nvinfo : EIATTR_KPARAM_INFO
	.align		4
.L_9:
        /*0018*/ 	.byte	0x04, 0x17
        /*001a*/ 	.short	(.L_11 - .L_10)
.L_10:
        /*001c*/ 	.word	0x00000000
        /*0020*/ 	.short	0x000c
        /*0022*/ 	.short	0x0040
        /*0024*/ 	.byte	0x00, 0xf4, 0x21, 0x00


	//----- nvinfo : EIATTR_KPARAM_INFO
	.align		4
.L_11:
        /*0028*/ 	.byte	0x04, 0x17
        /*002a*/ 	.short	(.L_13 - .L_12)
.L_12:
        /*002c*/ 	.word	0x00000000
        /*0030*/ 	.short	0x000b
        /*0032*/ 	.short	0x0038
        /*0034*/ 	.byte	0x00, 0xf0, 0x11, 0x00


	//----- nvinfo : EIATTR_KPARAM_INFO
	.align		4
.L_13:
        /*0038*/ 	.byte	0x04, 0x17
        /*003a*/ 	.short	(.L_15 - .L_14)
.L_14:
        /*003c*/ 	.word	0x00000000
        /*0040*/ 	.short	0x000a
        /*0042*/ 	.short	0x0034
        /*0044*/ 	.byte	0x00, 0xf0, 0x11, 0x00


	//----- nvinfo : EIATTR_KPARAM_INFO
	.align		4
.L_15:
        /*0048*/ 	.byte	0x04, 0x17
        /*004a*/ 	.short	(.L_17 - .L_16)
.L_16:
        /*004c*/ 	.word	0x00000000
        /*0050*/ 	.short	0x0009
        /*0052*/ 	.short	0x0030
        /*0054*/ 	.byte	0x00, 0xf0, 0x11, 0x00


	//----- nvinfo : EIATTR_KPARAM_INFO
	.align		4
.L_17:
        /*0058*/ 	.byte	0x04, 0x17
        /*005a*/ 	.short	(.L_19 - .L_18)
.L_18:
        /*005c*/ 	.word	0x00000000
        /*0060*/ 	.short	0x0008
        /*0062*/ 	.short	0x002c
        /*0064*/ 	.byte	0x00, 0xf0, 0x11, 0x00


	//----- nvinfo : EIATTR_KPARAM_INFO
	.align		4
.L_19:
        /*0068*/ 	.byte	0x04, 0x17
        /*006a*/ 	.short	(.L_21 - .L_20)
.L_20:
        /*006c*/ 	.word	0x00000000
        /*0070*/ 	.short	0x0007
        /*0072*/ 	.short	0x0028
        /*0074*/ 	.byte	0x00, 0xf0, 0x11, 0x00


	//----- nvinfo : EIATTR_KPARAM_INFO
	.align		4
.L_21:
        /*0078*/ 	.byte	0x04, 0x17
        /*007a*/ 	.short	(.L_23 - .L_22)
.L_22:
        /*007c*/ 	.word	0x00000000
        /*0080*/ 	.short	0x0006
        /*0082*/ 	.short	0x0024
        /*0084*/ 	.byte	0x00, 0xf0, 0x11, 0x00


	//----- nvinfo : EIATTR_KPARAM_INFO
	.align		4
.L_23:
        /*0088*/ 	.byte	0x04, 0x17
        /*008a*/ 	.short	(.L_25 - .L_24)
.L_24:
        /*008c*/ 	.word	0x00000000
        /*0090*/ 	.short	0x0005
        /*0092*/ 	.short	0x0020
        /*0094*/ 	.byte	0x00, 0xf0, 0x11, 0x00


	//----- nvinfo : EIATTR_KPARAM_INFO
	.align		4
.L_25:
        /*0098*/ 	.byte	0x04, 0x17
        /*009a*/ 	.short	(.L_27 - .L_26)
.L_26:
        /*009c*/ 	.word	0x00000000
        /*00a0*/ 	.short	0x0004
        /*00a2*/ 	.short	0x001c
        /*00a4*/ 	.byte	0x00, 0xf0, 0x11, 0x00


	//----- nvinfo : EIATTR_KPARAM_INFO
	.align		4
.L_27:
        /*00a8*/ 	.byte	0x04, 0x17
        /*00aa*/ 	.short	(.L_29 - .L_28)
.L_28:
        /*00ac*/ 	.word	0x00000000
        /*00b0*/ 	.short	0x0003
        /*00b2*/ 	.short	0x0018
        /*00b4*/ 	.byte	0x00, 0xf0, 0x11, 0x00


	//----- nvinfo : EIATTR_KPARAM_INFO
	.align		4
.L_29:
        /*00b8*/ 	.byte	0x04, 0x17
        /*00ba*/ 	.short	(.L_31 - .L_30)
.L_30:
        /*00bc*/ 	.word	0x00000000
        /*00c0*/ 	.short	0x0002
        /*00c2*/ 	.short	0x0010
        /*00c4*/ 	.byte	0x00, 0xf4, 0x21, 0x00


	//----- nvinfo : EIATTR_KPARAM_INFO
	.align		4
.L_31:
        /*00c8*/ 	.byte	0x04, 0x17
        /*00ca*/ 	.short	(.L_33 - .L_32)
.L_32:
        /*00cc*/ 	.word	0x00000000
        /*00d0*/ 	.short	0x0001
        /*00d2*/ 	.short	0x0008
        /*00d4*/ 	.byte	0x00, 0xf4, 0x21, 0x00


	//----- nvinfo : EIATTR_KPARAM_INFO
	.align		4
.L_33:
        /*00d8*/ 	.byte	0x04, 0x17
        /*00da*/ 	.short	(.L_35 - .L_34)
.L_34:
        /*00dc*/ 	.word	0x00000000
        /*00e0*/ 	.short	0x0000
        /*00e2*/ 	.short	0x0000
        /*00e4*/ 	.byte	0x00, 0xf4, 0x21, 0x00


	//----- nvinfo : EIATTR_SPARSE_MMA_MASK
	.align		4
.L_35:
        /*00e8*/ 	.byte	0x03, 0x50
        /*00ea*/ 	.short	0x0000


	//----- nvinfo : EIATTR_MAXREG_COUNT
	.align		4
        /*00ec*/ 	.byte	0x03, 0x1b
        /*00ee*/ 	.short	0x00ff


	//----- nvinfo : EIATTR_NUM_BARRIERS
	.align		4
        /*00f0*/ 	.byte	0x02, 0x4c
        /*00f2*/ 	.byte	0x01
	.zero		1


	//----- nvinfo : EIATTR_VRC_CTA_INIT_COUNT
	.align		4
        /*00f4*/ 	.byte	0x02, 0x4a
	.zero		1
	.zero		1


	//----- nvinfo : EIATTR_EXIT_INSTR_OFFSETS
	.align		4
        /*00f8*/ 	.byte	0x04, 0x1c
        /*00fa*/ 	.short	(.L_37 - .L_36)


	//   ....[0]....
.L_36:
        /*00fc*/ 	.word	0x00002e20


	//   ....[1]....
        /*0100*/ 	.word	0x00002e50


	//----- nvinfo : EIATTR_REQNTID
	.align		4
.L_37:
        /*0104*/ 	.byte	0x04, 0x10
        /*0106*/ 	.short	(.L_39 - .L_38)
.L_38:
        /*0108*/ 	.word	0x00000040
        /*010c*/ 	.word	0x00000001
        /*0110*/ 	.word	0x00000001


	//----- nvinfo : EIATTR_CBANK_PARAM_SIZE
	.align		4
.L_39:
        /*0114*/ 	.byte	0x03, 0x19
        /*0116*/ 	.short	0x0050


	//----- nvinfo : EIATTR_PARAM_CBANK
	.align		4
        /*0118*/ 	.byte	0x04, 0x0a
        /*011a*/ 	.short	(.L_41 - .L_40)
	.align		4
.L_40:
        /*011c*/ 	.word	index@(.nv.constant0.matmul_kernel)
        /*0120*/ 	.short	0x0380
        /*0122*/ 	.short	0x0050


	//----- nvinfo : EIATTR_SW_WAR
	.align		4
.L_41:
        /*0124*/ 	.byte	0x04, 0x36
        /*0126*/ 	.short	(.L_43 - .L_42)
.L_42:
        /*0128*/ 	.word	0x00000008
.L_43:


//--------------------- .nv.compat                --------------------------
	.section	.nv.compat,"",@"SHT_CUDA_COMPAT_INFO"
	.align	4
        /*0000*/ 	.byte	0x02, 0x02, 0x01, 0x00, 0x02, 0x05, 0x05, 0x00, 0x02, 0x03, 0x00, 0x00, 0x02, 0x06, 0x01, 0x00


//--------------------- .nv.callgraph             --------------------------
	.section	.nv.callgraph,"",@"SHT_CUDA_CALLGRAPH"
	.align	4
	.sectionentsize	8
	.align		4
        /*0000*/ 	.word	0x00000000
	.align		4
        /*0004*/ 	.word	0xffffffff
	.align		4
        /*0008*/ 	.word	0x00000000
	.align		4
        /*000c*/ 	.word	0xfffffffe
	.align		4
        /*0010*/ 	.word	0x00000000
	.align		4
        /*0014*/ 	.word	0xfffffffd
	.align		4
        /*0018*/ 	.word	0x00000000
	.align		4
        /*001c*/ 	.word	0xfffffffc


//--------------------- .text.matmul_kernel       --------------------------
	.section	.text.matmul_kernel,"ax",@progbits
	.align	128
        .global         matmul_kernel
        .type           matmul_kernel,@function
        .size           matmul_kernel,(.L_x_3 - matmul_kernel)
        .other          matmul_kernel,@"STO_CUDA_ENTRY STV_DEFAULT"
matmul_kernel:
.text.matmul_kernel:
[----:B------:R-:W0:Y:S08]  /*0000*/  LDC R1, c[0x0][0x37c] ;  /* 0x0000df00ff017b82 */ /* 0x000e300000000800 */
[----:B------:R-:W1:Y:S01]  /*0010*/  LDC.64 R10, c[0x0][0x398] ;  /* 0x0000e600ff0a7b82 */ /* 0x000e620000000a00 */
[----:B------:R-:W2:Y:S01]  /*0020*/  S2R R5, SR_CTAID.X ;  /* 0x0000000000057919 */ /* 0x000ea20000002500 */
[----:B------:R-:W3:Y:S01]  /*0030*/  LDCU UR4, c[0x0][0x3a0] ;  /* 0x00007400ff0477ac */ /* 0x000ee20008000800 */
[----:B------:R-:W-:-:S02]  /*0040*/  CS2R R32, SRZ ;  /* 0x0000000000207805 */ /* 0x000fc4000001ff00 */
[----:B------:R-:W-:Y:S01]  /*0050*/  CS2R R34, SRZ ;  /* 0x0000000000227805 */ /* 0x000fe2000001ff00 */
[----:B------:R-:W4:Y:S01]  /*0060*/  S2R R55, SR_TID.X ;  /* 0x0000000000377919 */ /* 0x000f220000002100 */
[----:B------:R-:W-:Y:S02]  /*0070*/  CS2R R28, SRZ ;  /* 0x00000000001c7805 */ /* 0x000fe4000001ff00 */
[----:B------:R-:W-:Y:S01]  /*0080*/  CS2R R30, SRZ ;  /* 0x00000000001e7805 */ /* 0x000fe2000001ff00 */
[----:B------:R-:W5:Y:S01]  /*0090*/  S2UR UR6, SR_CgaCtaId ;  /* 0x00000000000679c3 */ /* 0x000f620000008800 */
[----:B------:R-:W-:Y:S01]  /*00a0*/  UMOV UR5, 0x400 ;  /* 0x0000040000057882 */ /* 0x000fe20000000000 */
[----:B------:R-:W0:Y:S01]  /*00b0*/  LDCU.64 UR8, c[0x0][0x358] ;  /* 0x00006b00ff0877ac */ /* 0x000e220008000a00 */
[----:B---3--:R-:W-:Y:S01]  /*00c0*/  UIADD3 UR4, UPT, UPT, UR4, 0x1f, URZ ;  /* 0x0000001f04047890 */ /* 0x008fe2000fffe0ff */
[----:B-1----:R-:W-:-:S03]  /*00d0*/  VIADD R0, R11, 0xf ;  /* 0x0000000f0b007836 */ /* 0x002fc60000000000 */
[----:B------:R-:W-:Y:S02]  /*00e0*/  UISETP.GE.AND UP0, UPT, UR4, 0x20, UPT ;  /* 0x000000200400788c */ /* 0x000fe4000bf06270 */
[----:B------:R-:W-:Y:S01]  /*00f0*/  SHF.R.S32.HI R3, RZ, 0x1f, R0 ;  /* 0x0000001fff037819 */ /* 0x000fe20000011400 */
[----:B-----5:R-:W-:-:S03]  /*0100*/  ULEA UR5, UR6, UR5, 0x18 ;  /* 0x0000000506057291 */ /* 0x020fc6000f8ec0ff */
[----:B------:R-:W-:Y:S02]  /*0110*/  LEA.HI R3, R3, R0, RZ, 0x4 ;  /* 0x0000000003037211 */ /* 0x000fe400078f20ff */
[----:B--2---:R-:W-:Y:S02]  /*0120*/  IABS R8, R5 ;  /* 0x0000000500087213 */ /* 0x004fe40000000000 */
[----:B------:R-:W-:Y:S02]  /*0130*/  SHF.R.S32.HI R3, RZ, 0x4, R3 ;  /* 0x00000004ff037819 */ /* 0x000fe40000011403 */
[----:B----4-:R-:W-:-:S03]  /*0140*/  LOP3.LUT R54, R55, 0x3f, RZ, 0xc0, !PT ;  /* 0x0000003f37367812 */ /* 0x010fc600078ec0ff */
[----:B------:R-:W-:-:S05]  /*0150*/  IMAD.SHL.U32 R4, R3, 0x8, RZ ;  /* 0x0000000803047824 */ /* 0x000fca00078e00ff */
[-C--:B------:R-:W-:Y:S02]  /*0160*/  IABS R7, R4.reuse ;  /* 0x0000000400077213 */ /* 0x080fe40000000000 */
[----:B------:R-:W-:Y:S02]  /*0170*/  IABS R12, R4 ;  /* 0x00000004000c7213 */ /* 0x000fe40000000000 */
[----:B------:R-:W1:Y:S08]  /*0180*/  I2F.RP R0, R7 ;  /* 0x0000000700007306 */ /* 0x000e700000209400 */
[----:B-1----:R-:W1:Y:S02]  /*0190*/  MUFU.RCP R0, R0 ;  /* 0x0000000000007308 */ /* 0x002e640000001000 */
[----:B-1----:R-:W-:-:S02]  /*01a0*/  VIADD R2, R0, 0xffffffe ;  /* 0x0ffffffe00027836 */ /* 0x002fc40000000000 */
[----:B------:R-:W-:-:S04]  /*01b0*/  IMAD.MOV R0, RZ, RZ, -R12 ;  /* 0x000000ffff007224 */ /* 0x000fc800078e0a0c */
[----:B------:R1:W2:Y:S02]  /*01c0*/  F2I.FTZ.U32.TRUNC.NTZ R3, R2 ;  /* 0x0000000200037305 */ /* 0x0002a4000021f000 */
[----:B-1----:R-:W-:Y:S02]  /*01d0*/  IMAD.MOV.U32 R2, RZ, RZ, RZ ;  /* 0x000000ffff027224 */ /* 0x002fe400078e00ff */
[----:B--2---:R-:W-:-:S04]  /*01e0*/  IMAD.MOV R6, RZ, RZ, -R3 ;  /* 0x000000ffff067224 */ /* 0x004fc800078e0a03 */
[----:B------:R-:W-:Y:S02]  /*01f0*/  IMAD R9, R6, R7, RZ ;  /* 0x0000000706097224 */ /* 0x000fe400078e02ff */
[----:B------:R-:W-:Y:S02]  /*0200*/  IMAD.MOV.U32 R6, RZ, RZ, R8 ;  /* 0x000000ffff067224 */ /* 0x000fe400078e0008 */
[----:B------:R-:W-:-:S06]  /*0210*/  IMAD.HI.U32 R3, R3, R9, R2 ;  /* 0x0000000903037227 */ /* 0x000fcc00078e0002 */
[----:B------:R-:W-:-:S04]  /*0220*/  IMAD.HI.U32 R3, R3, R6, RZ ;  /* 0x0000000603037227 */ /* 0x000fc800078e00ff */
[----:B------:R-:W-:-:S05]  /*0230*/  IMAD R0, R3, R0, R6 ;  /* 0x0000000003007224 */ /* 0x000fca00078e0206 */
[----:B------:R-:W-:-:S13]  /*0240*/  ISETP.GT.U32.AND P1, PT, R7, R0, PT ;  /* 0x000000000700720c */ /* 0x000fda0003f24070 */
[----:B------:R-:W-:Y:S02]  /*0250*/  @!P1 IMAD.IADD R0, R0, 0x1, -R7 ;  /* 0x0000000100009824 */ /* 0x000fe400078e0a07 */
[----:B------:R-:W-:Y:S01]  /*0260*/  @!P1 VIADD R3, R3, 0x1 ;  /* 0x0000000103039836 */ /* 0x000fe20000000000 */
[----:B------:R-:W-:Y:S02]  /*0270*/  ISETP.NE.AND P1, PT, R4, RZ, PT ;  /* 0x000000ff0400720c */ /* 0x000fe40003f25270 */
[----:B------:R-:W-:Y:S02]  /*0280*/  ISETP.GE.U32.AND P0, PT, R0, R7, PT ;  /* 0x000000070000720c */ /* 0x000fe40003f06070 */
[----:B------:R-:W-:-:S04]  /*0290*/  LOP3.LUT R0, R5, R4, RZ, 0x3c, !PT ;  /* 0x0000000405007212 */ /* 0x000fc800078e3cff */
[----:B------:R-:W-:Y:S01]  /*02a0*/  ISETP.GE.AND P2, PT, R0, RZ, PT ;  /* 0x000000ff0000720c */ /* 0x000fe20003f46270 */
[----:B------:R-:W-:-:S06]  /*02b0*/  VIADD R0, R10, 0x3f ;  /* 0x0000003f0a007836 */ /* 0x000fcc0000000000 */
[----:B------:R-:W-:-:S04]  /*02c0*/  @P0 VIADD R3, R3, 0x1 ;  /* 0x0000000103030836 */ /* 0x000fc80000000000 */
[----:B------:R-:W-:Y:S01]  /*02d0*/  IMAD.MOV.U32 R2, RZ, RZ, R3 ;  /* 0x000000ffff027224 */ /* 0x000fe200078e0003 */
[----:B------:R-:W-:-:S03]  /*02e0*/  SHF.R.S32.HI R3, RZ, 0x1f, R0 ;  /* 0x0000001fff037819 */ /* 0x000fc60000011400 */
[----:B------:R-:W-:Y:S01]  /*02f0*/  @!P2 IMAD.MOV R2, RZ, RZ, -R2 ;  /* 0x000000ffff02a224 */ /* 0x000fe200078e0a02 */
[----:B------:R-:W-:Y:S02]  /*0300*/  @!P1 LOP3.LUT R2, RZ, R4, RZ, 0x33, !PT ;  /* 0x00000004ff029212 */ /* 0x000fe400078e33ff */
[----:B------:R-:W-:-:S03]  /*0310*/  LEA.HI R3, R3, R0, RZ, 0x6 ;  /* 0x0000000003037211 */ /* 0x000fc600078f30ff */
[----:B------:R-:W-:Y:S02]  /*0320*/  IMAD.SHL.U32 R6, R2, 0x8, RZ ;  /* 0x0000000802067824 */ /* 0x000fe400078e00ff */
[----:B------:R-:W-:-:S03]  /*0330*/  IMAD.MOV R2, RZ, RZ, -R2 ;  /* 0x000000ffff027224 */ /* 0x000fc600078e0a02 */
[----:B------:R-:W-:Y:S01]  /*0340*/  LEA.HI.SX32 R3, R3, -R6, 0x1a ;  /* 0x8000000603037211 */ /* 0x000fe200078fd2ff */
[----:B------:R-:W-:-:S03]  /*0350*/  IMAD R4, R4, R2, R5 ;  /* 0x0000000204047224 */ /* 0x000fc600078e0205 */
[----:B------:R-:W-:Y:S02]  /*0360*/  VIMNMX R13, PT, PT, R3, 0x8, PT ;  /* 0x00000008030d7848 */ /* 0x000fe40003fe0100 */
[----:B------:R-:W-:Y:S02]  /*0370*/  IABS R9, R4 ;  /* 0x0000000400097213 */ /* 0x000fe40000000000 */
[----:B------:R-:W-:-:S04]  /*0380*/  IABS R7, R13 ;  /* 0x0000000d00077213 */ /* 0x000fc80000000000 */
[----:B------:R-:W1:Y:S08]  /*0390*/  I2F.RP R0, R7 ;  /* 0x0000000700007306 */ /* 0x000e700000209400 */
[----:B-1----:R-:W1:Y:S02]  /*03a0*/  MUFU.RCP R0, R0 ;  /* 0x0000000000007308 */ /* 0x002e640000001000 */
[----:B-1----:R-:W-:-:S06]  /*03b0*/  VIADD R3, R0, 0xffffffe ;  /* 0x0ffffffe00037836 */ /* 0x002fcc0000000000 */
[----:B------:R-:W1:Y:S02]  /*03c0*/  F2I.FTZ.U32.TRUNC.NTZ R3, R3 ;  /* 0x0000000300037305 */ /* 0x000e64000021f000 */
[----:B-1----:R-:W-:-:S04]  /*03d0*/  IMAD.MOV R8, RZ, RZ, -R3 ;  /* 0x000000ffff087224 */ /* 0x002fc800078e0a03 */
[----:B------:R-:W-:Y:S01]  /*03e0*/  IMAD.MOV.U32 R2, RZ, RZ, R8 ;  /* 0x000000ffff027224 */ /* 0x000fe200078e0008 */
[----:B------:R-:W-:-:S03]  /*03f0*/  IABS R8, R13 ;  /* 0x0000000d00087213 */ /* 0x000fc60000000000 */
[----:B------:R-:W-:Y:S02]  /*0400*/  IMAD R5, R2, R7, RZ ;  /* 0x0000000702057224 */ /* 0x000fe400078e02ff */
[----:B------:R-:W-:Y:S02]  /*0410*/  IMAD.MOV.U32 R2, RZ, RZ, RZ ;  /* 0x000000ffff027224 */ /* 0x000fe400078e00ff */
[----:B------:R-:W-:Y:S02]  /*0420*/  IMAD.MOV R0, RZ, RZ, -R8 ;  /* 0x000000ffff007224 */ /* 0x000fe400078e0a08 */
        /* <DEDUP_REMOVED lines=9> */
[----:B------:R-:W-:-:S07]  /*04c0*/  ISETP.GE.AND P2, PT, R0, RZ, PT ;  /* 0x000000ff0000720c */ /* 0x000fce0003f46270 */
[----:B------:R-:W-:-:S06]  /*04d0*/  @P0 VIADD R2, R2, 0x1 ;  /* 0x0000000102020836 */ /* 0x000fcc0000000000 */
[----:B------:R-:W-:Y:S01]  /*04e0*/  @!P2 IMAD.MOV R2, RZ, RZ, -R2 ;  /* 0x000000ffff02a224 */ /* 0x000fe200078e0a02 */
[----:B------:R-:W-:-:S05]  /*04f0*/  @!P1 LOP3.LUT R2, RZ, R13, RZ, 0x33, !PT ;  /* 0x0000000dff029212 */ /* 0x000fca00078e33ff */
[----:B------:R-:W-:-:S04]  /*0500*/  IMAD.MOV R0, RZ, RZ, -R2 ;  /* 0x000000ffff007224 */ /* 0x000fc800078e0a02 */
[----:B------:R-:W-:Y:S01]  /*0510*/  IMAD R0, R13, R0, R4 ;  /* 0x000000000d007224 */ /* 0x000fe200078e0204 */
[----:B------:R-:W-:-:S03]  /*0520*/  LOP3.LUT R13, R55, 0x20, RZ, 0xc0, !PT ;  /* 0x00000020370d7812 */ /* 0x000fc600078ec0ff */
[----:B------:R-:W-:Y:S02]  /*0530*/  IMAD.IADD R3, R6, 0x1, R0 ;  /* 0x0000000106037824 */ /* 0x000fe400078e0200 */
[----:B------:R-:W-:Y:S02]  /*0540*/  IMAD.SHL.U32 R0, R2, 0x10, RZ ;  /* 0x0000001002007824 */ /* 0x000fe400078e00ff */
[----:B------:R-:W-:Y:S01]  /*0550*/  IMAD R2, R3, 0x40, R54 ;  /* 0x0000004003027824 */ /* 0x000fe200078e0236 */
[----:B0-----:R-:W-:Y:S06]  /*0560*/  BRA.U !UP0, `(.L_x_0) ;  /* 0x0000002108287547 */ /* 0x001fec000b800000 */
[----:B------:R-:W-:Y:S01]  /*0570*/  IABS R22, R10 ;  /* 0x0000000a00167213 */ /* 0x000fe20000000000 */
[----:B------:R-:W0:Y:S01]  /*0580*/  LDC.64 R50, c[0x0][0x388] ;  /* 0x0000e200ff327b82 */ /* 0x000e220000000a00 */
[----:B------:R-:W-:Y:S01]  /*0590*/  IABS R5, R11 ;  /* 0x0000000b00057213 */ /* 0x000fe20000000000 */
[----:B------:R-:W1:Y:S01]  /*05a0*/  LDCU UR19, c[0x0][0x3a4] ;  /* 0x00007480ff1377ac */ /* 0x000e620008000800 */
[----:B------:R-:W2:Y:S01]  /*05b0*/  I2F.RP R4, R22 ;  /* 0x0000001600047306 */ /* 0x000ea20000209400 */
[----:B------:R-:W-:Y:S01]  /*05c0*/  LEA.HI R17, R13, R0, RZ, 0x1b ;  /* 0x000000000d117211 */ /* 0x000fe200078fd8ff */
[----:B------:R-:W-:Y:S01]  /*05d0*/  IMAD.SHL.U32 R54, R54, 0x2, RZ ;  /* 0x0000000236367824 */ /* 0x000fe200078e00ff */
[----:B------:R-:W-:Y:S01]  /*05e0*/  ISETP.NE.AND P4, PT, R10, RZ, PT ;  /* 0x000000ff0a00720c */ /* 0x000fe20003f85270 */
[----:B------:R-:W3:Y:S01]  /*05f0*/  LDCU UR40, c[0x0][0x3a0] ;  /* 0x00007400ff2877ac */ /* 0x000ee20008000800 */
[----:B------:R-:W4:Y:S01]  /*0600*/  LDC R48, c[0x0][0x3ac] ;  /* 0x0000eb00ff307b82 */ /* 0x000f220000000800 */
[C---:B------:R-:W-:Y:S01]  /*0610*/  VIADD R19, R17.reuse, 0xc ;  /* 0x0000000c11137836 */ /* 0x040fe20000000000 */
[----:B------:R-:W-:Y:S01]  /*0620*/  CS2R R40, SRZ ;  /* 0x0000000000287805 */ /* 0x000fe2000001ff00 */
[----:B------:R-:W5:Y:S01]  /*0630*/  I2F.RP R3, R5 ;  /* 0x0000000500037306 */ /* 0x000f620000209400 */
[C---:B------:R-:W-:Y:S01]  /*0640*/  VIADD R21, R17.reuse, 0xa ;  /* 0x0000000a11157836 */ /* 0x040fe20000000000 */
[----:B------:R-:W1:Y:S01]  /*0650*/  LDCU UR7, c[0x0][0x3a8] ;  /* 0x00007500ff0777ac */ /* 0x000e620008000800 */
[C---:B------:R-:W-:Y:S01]  /*0660*/  VIADD R24, R17.reuse, 0x6 ;  /* 0x0000000611187836 */ /* 0x040fe20000000000 */
[----:B------:R-:W-:Y:S01]  /*0670*/  CS2R R42, SRZ ;  /* 0x00000000002a7805 */ /* 0x000fe2000001ff00 */
[C---:B------:R-:W-:Y:S01]  /*0680*/  VIADD R25, R17.reuse, 0x4 ;  /* 0x0000000411197836 */ /* 0x040fe20000000000 */
[----:B------:R-:W-:Y:S01]  /*0690*/  IABS R14, R21 ;  /* 0x00000015000e7213 */ /* 0x000fe20000000000 */
[C---:B------:R-:W-:Y:S01]  /*06a0*/  VIADD R23, R17.reuse, 0x8 ;  /* 0x0000000811177836 */ /* 0x040fe20000000000 */
[----:B--2---:R-:W2:Y:S01]  /*06b0*/  MUFU.RCP R4, R4 ;  /* 0x0000000400047308 */ /* 0x004ea20000001000 */
[----:B------:R-:W-:Y:S01]  /*06c0*/  IABS R18, R24 ;  /* 0x0000001800127213 */ /* 0x000fe20000000000 */
[----:B------:R-:W-:Y:S01]  /*06d0*/  VIADD R26, R17, 0x2 ;  /* 0x00000002111a7836 */ /* 0x000fe20000000000 */
[----:B------:R-:W-:Y:S01]  /*06e0*/  IABS R20, R25 ;  /* 0x0000001900147213 */ /* 0x000fe20000000000 */
[----:B------:R-:W-:Y:S01]  /*06f0*/  USHF.R.S32.HI UR6, URZ, 0x1f, UR4 ;  /* 0x0000001fff067899 */ /* 0x000fe20008011404 */
[----:B------:R-:W-:-:S02]  /*0700*/  IABS R16, R23 ;  /* 0x0000001700107213 */ /* 0x000fc40000000000 */
[----:B------:R-:W-:Y:S02]  /*0710*/  CS2R R36, SRZ ;  /* 0x0000000000247805 */ /* 0x000fe4000001ff00 */
[----:B------:R-:W-:Y:S01]  /*0720*/  CS2R R38, SRZ ;  /* 0x0000000000267805 */ /* 0x000fe2000001ff00 */
[----:B-----5:R-:W5:Y:S01]  /*0730*/  MUFU.RCP R3, R3 ;  /* 0x0000000300037308 */ /* 0x020f620000001000 */
[----:B------:R-:W-:Y:S01]  /*0740*/  ULEA.HI UR6, UR6, UR4, URZ, 0x5 ;  /* 0x0000000406067291 */ /* 0x000fe2000f8f28ff */
[----:B------:R-:W-:Y:S02]  /*0750*/  CS2R R32, SRZ ;  /* 0x0000000000207805 */ /* 0x000fe4000001ff00 */
[----:B------:R-:W-:Y:S02]  /*0760*/  CS2R R34, SRZ ;  /* 0x0000000000227805 */ /* 0x000fe4000001ff00 */
[----:B------:R-:W-:Y:S02]  /*0770*/  CS2R R28, SRZ ;  /* 0x00000000001c7805 */ /* 0x000fe4000001ff00 */
[----:B------:R-:W-:Y:S01]  /*0780*/  CS2R R30, SRZ ;  /* 0x00000000001e7805 */ /* 0x000fe2000001ff00 */
[----:B---3--:R-:W-:Y:S01]  /*0790*/  IMAD.U32 R49, RZ, RZ, UR40 ;  /* 0x00000028ff317e24 */ /* 0x008fe2000f8e00ff */
[----:B------:R-:W-:Y:S01]  /*07a0*/  LOP3.LUT R61, R54, 0x10, RZ, 0x3c, !PT ;  /* 0x00000010363d7812 */ /* 0x000fe200078e3cff */
[----:B-1----:R-:W-:Y:S01]  /*07b0*/  USHF.L.U32 UR39, UR7, 0x5, URZ ;  /* 0x0000000507277899 */ /* 0x002fe200080006ff */
[----:B--2---:R-:W-:Y:S01]  /*07c0*/  VIADD R8, R4, 0xffffffe ;  /* 0x0ffffffe04087836 */ /* 0x004fe20000000000 */
[C---:B------:R-:W-:Y:S01]  /*07d0*/  LOP3.LUT R56, R54.reuse, 0x20, RZ, 0x3c, !PT ;  /* 0x0000002036387812 */ /* 0x040fe200078e3cff */
[----:B------:R-:W-:Y:S01]  /*07e0*/  UIMAD UR10, UR7, 0x1f, URZ ;  /* 0x0000001f070a78a4 */ /* 0x000fe2000f8e02ff */
[C---:B------:R-:W-:Y:S01]  /*07f0*/  LOP3.LUT R59, R54.reuse, 0x30, RZ, 0x3c, !PT ;  /* 0x00000030363b7812 */ /* 0x040fe200078e3cff */
[----:B------:R1:W2:Y:S01]  /*0800*/  F2I.FTZ.U32.TRUNC.NTZ R9, R8 ;  /* 0x0000000800097305 */ /* 0x0002a2000021f000 */
[C---:B------:R-:W-:Y:S01]  /*0810*/  LOP3.LUT R58, R54.reuse, 0x40, RZ, 0x3c, !PT ;  /* 0x00000040363a7812 */ /* 0x040fe200078e3cff */
[----:B------:R-:W-:Y:S01]  /*0820*/  UIMAD UR11, UR7, 0x1e, URZ ;  /* 0x0000001e070b78a4 */ /* 0x000fe2000f8e02ff */
[----:B------:R-:W-:Y:S01]  /*0830*/  LOP3.LUT R57, R54, 0x50, RZ, 0x3c, !PT ;  /* 0x0000005036397812 */ /* 0x000fe200078e3cff */
[----:B-----5:R-:W-:Y:S01]  /*0840*/  VIADD R6, R3, 0xffffffe ;  /* 0x0ffffffe03067836 */ /* 0x020fe20000000000 */
[----:B------:R-:W-:Y:S01]  /*0850*/  UIMAD UR12, UR7, 0x1d, URZ ;  /* 0x0000001d070c78a4 */ /* 0x000fe2000f8e02ff */
[----:B------:R-:W-:Y:S01]  /*0860*/  VIADD R3, R17, 0xe ;  /* 0x0000000e11037836 */ /* 0x000fe20000000000 */
[----:B------:R-:W-:Y:S01]  /*0870*/  UIMAD UR13, UR7, 0x1c, URZ ;  /* 0x0000001c070d78a4 */ /* 0x000fe2000f8e02ff */
[----:B------:R3:W5:Y:S01]  /*0880*/  F2I.FTZ.U32.TRUNC.NTZ R7, R6 ;  /* 0x0000000600077305 */ /* 0x000762000021f000 */
[----:B-1----:R-:W-:Y:S01]  /*0890*/  IMAD.MOV.U32 R8, RZ, RZ, RZ ;  /* 0x000000ffff087224 */ /* 0x002fe200078e00ff */
[----:B------:R-:W-:Y:S01]  /*08a0*/  UIMAD UR14, UR7, 0x1b, URZ ;  /* 0x0000001b070e78a4 */ /* 0x000fe2000f8e02ff */
[----:B------:R-:W-:Y:S01]  /*08b0*/  IABS R4, R3 ;  /* 0x0000000300047213 */ /* 0x000fe20000000000 */
[----:B------:R-:W-:-:S02]  /*08c0*/  UIMAD UR15, UR7, 0x1a, URZ ;  /* 0x0000001a070f78a4 */ /* 0x000fc4000f8e02ff */
[----:B------:R-:W-:Y:S01]  /*08d0*/  UIMAD UR16, UR7, 0x19, URZ ;  /* 0x00000019071078a4 */ /* 0x000fe2000f8e02ff */
[----:B--2---:R-:W-:Y:S01]  /*08e0*/  IMAD.MOV R15, RZ, RZ, -R9 ;  /* 0x000000ffff0f7224 */ /* 0x004fe200078e0a09 */
[----:B------:R-:W-:Y:S01]  /*08f0*/  UIMAD UR17, UR7, 0x18, URZ ;  /* 0x00000018071178a4 */ /* 0x000fe2000f8e02ff */
[----:B---3--:R-:W-:Y:S01]  /*0900*/  IMAD.MOV.U32 R6, RZ, RZ, RZ ;  /* 0x000000ffff067224 */ /* 0x008fe200078e00ff */
[----:B------:R-:W-:Y:S01]  /*0910*/  UIMAD UR18, UR7, 0x17, URZ ;  /* 0x00000017071278a4 */ /* 0x000fe2000f8e02ff */
[----:B------:R-:W-:Y:S01]  /*0920*/  IMAD R15, R15, R22, RZ ;  /* 0x000000160f0f7224 */ /* 0x000fe200078e02ff */
[----:B------:R-:W-:Y:S02]  /*0930*/  UIMAD UR20, UR7, 0x15, URZ ;  /* 0x00000015071478a4 */ /* 0x000fe4000f8e02ff */
[----:B------:R-:W-:Y:S01]  /*0940*/  UIMAD UR21, UR7, 0x14, URZ ;  /* 0x00000014071578a4 */ /* 0x000fe2000f8e02ff */
[----:B-----5:R-:W-:Y:S01]  /*0950*/  IMAD.MOV R12, RZ, RZ, -R7 ;  /* 0x000000ffff0c7224 */ /* 0x020fe200078e0a07 */
[----:B------:R-:W-:Y:S01]  /*0960*/  UIMAD UR22, UR7, 0x13, URZ ;  /* 0x00000013071678a4 */ /* 0x000fe2000f8e02ff */
[----:B------:R-:W-:Y:S01]  /*0970*/  IMAD.HI.U32 R8, R9, R15, R8 ;  /* 0x0000000f09087227 */ /* 0x000fe200078e0008 */
[----:B------:R-:W-:Y:S01]  /*0980*/  IABS R9, R2 ;  /* 0x0000000200097213 */ /* 0x000fe20000000000 */
[----:B------:R-:W-:-:S02]  /*0990*/  UIMAD UR23, UR7, 0x12, URZ ;  /* 0x00000012071778a4 */ /* 0x000fc4000f8e02ff */
[----:B------:R-:W-:Y:S01]  /*09a0*/  IMAD R13, R12, R5, RZ ;  /* 0x000000050c0d7224 */ /* 0x000fe200078e02ff */
[----:B------:R-:W-:Y:S01]  /*09b0*/  IABS R12, R19 ;  /* 0x00000013000c7213 */ /* 0x000fe20000000000 */
[----:B------:R-:W-:Y:S02]  /*09c0*/  UIMAD UR24, UR7, 0x11, URZ ;  /* 0x00000011071878a4 */ /* 0x000fe4000f8e02ff */
[----:B------:R-:W-:Y:S01]  /*09d0*/  IMAD.HI.U32 R6, R7, R13, R6 ;  /* 0x0000000d07067227 */ /* 0x000fe200078e0006 */
[----:B------:R-:W-:Y:S02]  /*09e0*/  USHF.L.U32 UR25, UR7, 0x4, URZ ;  /* 0x0000000407197899 */ /* 0x000fe400080006ff */
[----:B------:R-:W-:Y:S01]  /*09f0*/  UIMAD UR26, UR7, 0xf, URZ ;  /* 0x0000000f071a78a4 */ /* 0x000fe2000f8e02ff */
[----:B------:R-:W-:Y:S01]  /*0a00*/  IMAD.MOV.U32 R13, RZ, RZ, R9 ;  /* 0x000000ffff0d7224 */ /* 0x000fe200078e0009 */
[----:B------:R-:W-:Y:S01]  /*0a10*/  UIMAD UR27, UR7, 0xe, URZ ;  /* 0x0000000e071b78a4 */ /* 0x000fe2000f8e02ff */
[----:B------:R-:W-:Y:S01]  /*0a20*/  IMAD.MOV.U32 R7, RZ, RZ, R4 ;  /* 0x000000ffff077224 */ /* 0x000fe200078e0004 */
[----:B------:R-:W-:Y:S01]  /*0a30*/  UIMAD UR28, UR7, 0xd, URZ ;  /* 0x0000000d071c78a4 */ /* 0x000fe2000f8e02ff */
[----:B------:R-:W-:Y:S01]  /*0a40*/  IMAD.HI.U32 R8, R8, R13, RZ ;  /* 0x0000000d08087227 */ /* 0x000fe200078e00ff */
[----:B------:R-:W-:-:S02]  /*0a50*/  UIMAD UR29, UR7, 0xc, URZ ;  /* 0x0000000c071d78a4 */ /* 0x000fc4000f8e02ff */
[----:B------:R-:W-:Y:S01]  /*0a60*/  UIMAD UR30, UR7, 0xb, URZ ;  /* 0x0000000b071e78a4 */ /* 0x000fe2000f8e02ff */
[----:B------:R-:W-:Y:S01]  /*0a70*/  IMAD.MOV R8, RZ, RZ, -R8 ;  /* 0x000000ffff087224 */ /* 0x000fe200078e0a08 */
[----:B------:R-:W-:Y:S01]  /*0a80*/  UIMAD UR31, UR7, 0xa, URZ ;  /* 0x0000000a071f78a4 */ /* 0x000fe2000f8e02ff */
[----:B------:R-:W-:Y:S01]  /*0a90*/  IMAD.HI.U32 R4, R6, R7, RZ ;  /* 0x0000000706047227 */ /* 0x000fe200078e00ff */
[----:B------:R-:W-:Y:S02]  /*0aa0*/  UIMAD UR32, UR7, 0x9, URZ ;  /* 0x00000009072078a4 */ /* 0x000fe4000f8e02ff */
[----:B------:R-:W-:Y:S01]  /*0ab0*/  USHF.L.U32 UR33, UR7, 0x3, URZ ;  /* 0x0000000307217899 */ /* 0x000fe200080006ff */
[----:B------:R-:W-:Y:S01]  /*0ac0*/  IMAD R13, R22, R8, R13 ;  /* 0x00000008160d7224 */ /* 0x000fe200078e020d */
[----:B------:R-:W-:Y:S01]  /*0ad0*/  UIMAD UR34, UR7, 0x7, URZ ;  /* 0x00000007072278a4 */ /* 0x000fe2000f8e02ff */
[----:B------:R-:W-:Y:S01]  /*0ae0*/  IMAD.MOV R4, RZ, RZ, -R4 ;  /* 0x000000ffff047224 */ /* 0x000fe200078e0a04 */
[----:B------:R-:W-:Y:S01]  /*0af0*/  UIMAD UR35, UR7, 0x6, URZ ;  /* 0x00000006072378a4 */ /* 0x000fe2000f8e02ff */
[----:B------:R-:W-:Y:S01]  /*0b00*/  IMAD.HI.U32 R9, R6, R18, RZ ;  /* 0x0000001206097227 */ /* 0x000fe200078e00ff */
[----:B------:R-:W-:Y:S01]  /*0b10*/  ISETP.GT.U32.AND P0, PT, R22, R13, PT ;  /* 0x0000000d1600720c */ /* 0x000fe20003f04070 */
[----:B------:R-:W-:-:S02]  /*0b20*/  UIMAD UR36, UR7, 0x5, URZ ;  /* 0x00000005072478a4 */ /* 0x000fc4000f8e02ff */
[C---:B------:R-:W-:Y:S01]  /*0b30*/  IMAD R4, R5.reuse, R4, R7 ;  /* 0x0000000405047224 */ /* 0x040fe200078e0207 */
[----:B------:R-:W-:Y:S01]  /*0b40*/  USHF.L.U32 UR37, UR7, 0x2, URZ ;  /* 0x0000000207257899 */ /* 0x000fe200080006ff */
[----:B------:R-:W-:Y:S01]  /*0b50*/  IMAD.HI.U32 R7, R6, R12, RZ ;  /* 0x0000000c06077227 */ /* 0x000fe200078e00ff */
[----:B------:R-:W-:Y:S02]  /*0b60*/  UIMAD UR38, UR7, 0x3, URZ ;  /* 0x00000003072678a4 */ /* 0x000fe4000f8e02ff */
[----:B------:R-:W-:Y:S01]  /*0b70*/  ISETP.GT.U32.AND P1, PT, R5, R4, PT ;  /* 0x000000040500720c */ /* 0x000fe20003f24070 */
[----:B------:R-:W-:Y:S01]  /*0b80*/  IMAD.MOV R7, RZ, RZ, -R7 ;  /* 0x000000ffff077224 */ /* 0x000fe200078e0a07 */
[----:B------:R-:W-:Y:S01]  /*0b90*/  USHF.L.U32 UR4, UR7, 0x1, URZ ;  /* 0x0000000107047899 */ /* 0x000fe200080006ff */
[----:B------:R-:W-:Y:S01]  /*0ba0*/  IMAD.MOV R9, RZ, RZ, -R9 ;  /* 0x000000ffff097224 */ /* 0x000fe200078e0a09 */
[----:B------:R-:W-:Y:S01]  /*0bb0*/  USHF.R.S32.HI UR6, URZ, 0x5, UR6 ;  /* 0x00000005ff067899 */ /* 0x000fe20008011406 */
[----:B------:R-:W-:Y:S01]  /*0bc0*/  @!P0 IMAD.IADD R13, R13, 0x1, -R22 ;  /* 0x000000010d0d8824 */ /* 0x000fe200078e0a16 */
[----:B------:R-:W-:Y:S01]  /*0bd0*/  ISETP.GE.AND P0, PT, R2, RZ, PT ;  /* 0x000000ff0200720c */ /* 0x000fe20003f06270 */
[----:B------:R-:W-:-:S02]  /*0be0*/  IMAD R12, R5, R7, R12 ;  /* 0x00000007050c7224 */ /* 0x000fc400078e020c */
[----:B------:R-:W-:Y:S01]  /*0bf0*/  IMAD.HI.U32 R7, R6, R14, RZ ;  /* 0x0000000e06077227 */ /* 0x000fe200078e00ff */
[----:B------:R-:W-:Y:S02]  /*0c00*/  ISETP.GT.U32.AND P2, PT, R22, R13, PT ;  /* 0x0000000d1600720c */ /* 0x000fe40003f44070 */
[----:B------:R-:W-:Y:S01]  /*0c10*/  ISETP.GT.U32.AND P3, PT, R5, R12, PT ;  /* 0x0000000c0500720c */ /* 0x000fe20003f64070 */
[----:B------:R-:W-:Y:S02]  /*0c20*/  IMAD.MOV R15, RZ, RZ, -R7 ;  /* 0x000000ffff0f7224 */ /* 0x000fe400078e0a07 */
[----:B------:R-:W-:-:S04]  /*0c30*/  IMAD.HI.U32 R7, R6, R20, RZ ;  /* 0x0000001406077227 */ /* 0x000fc800078e00ff */
[----:B------:R-:W-:Y:S02]  /*0c40*/  IMAD.MOV R7, RZ, RZ, -R7 ;  /* 0x000000ffff077224 */ /* 0x000fe400078e0a07 */
[C---:B------:R-:W-:Y:S02]  /*0c50*/  IMAD R18, R5.reuse, R9, R18 ;  /* 0x0000000905127224 */ /* 0x040fe400078e0212 */
[----:B------:R-:W-:Y:S02]  /*0c60*/  IMAD R20, R5, R7, R20 ;  /* 0x0000000705147224 */ /* 0x000fe400078e0214 */
[----:B------:R-:W-:Y:S01]  /*0c70*/  @!P2 IMAD.IADD R13, R13, 0x1, -R22 ;  /* 0x000000010d0da824 */ /* 0x000fe200078e0a16 */
[C---:B------:R-:W-:Y:S01]  /*0c80*/  ISETP.GT.U32.AND P2, PT, R5.reuse, R18, PT ;  /* 0x000000120500720c */ /* 0x040fe20003f44070 */
[----:B------:R-:W-:Y:S01]  /*0c90*/  @!P1 IMAD.IADD R4, R4, 0x1, -R5 ;  /* 0x0000000104049824 */ /* 0x000fe200078e0a05 */
[----:B------:R-:W-:Y:S01]  /*0ca0*/  ISETP.GT.U32.AND P1, PT, R5, R20, PT ;  /* 0x000000140500720c */ /* 0x000fe20003f24070 */
[----:B------:R-:W-:Y:S01]  /*0cb0*/  IMAD.HI.U32 R8, R6, R16, RZ ;  /* 0x0000001006087227 */ /* 0x000fe200078e00ff */
[----:B------:R-:W-:-:S03]  /*0cc0*/  IABS R22, R17 ;  /* 0x0000001100167213 */ /* 0x000fc60000000000 */
[----:B------:R-:W-:Y:S02]  /*0cd0*/  IMAD.MOV R8, RZ, RZ, -R8 ;  /* 0x000000ffff087224 */ /* 0x000fe400078e0a08 */
[----:B------:R-:W-:Y:S01]  /*0ce0*/  @!P0 IMAD.MOV R13, RZ, RZ, -R13 ;  /* 0x000000ffff0d8224 */ /* 0x000fe200078e0a0d */
[C---:B------:R-:W-:Y:S01]  /*0cf0*/  ISETP.GT.U32.AND P0, PT, R5.reuse, R4, PT ;  /* 0x000000040500720c */ /* 0x040fe20003f04070 */
[----:B------:R-:W-:Y:S01]  /*0d00*/  IMAD R16, R5, R8, R16 ;  /* 0x0000000805107224 */ /* 0x000fe200078e0210 */
[----:B------:R-:W-:Y:S01]  /*0d10*/  IABS R8, R26 ;  /* 0x0000001a00087213 */ /* 0x000fe20000000000 */
[--C-:B------:R-:W-:Y:S01]  /*0d20*/  @!P2 IMAD.IADD R18, R18, 0x1, -R5.reuse ;  /* 0x000000011212a824 */ /* 0x100fe200078e0a05 */
[----:B------:R-:W-:Y:S01]  /*0d30*/  @!P4 LOP3.LUT R13, RZ, R10, RZ, 0x33, !PT ;  /* 0x0000000aff0dc212 */ /* 0x000fe200078e33ff */
[----:B------:R-:W-:Y:S01]  /*0d40*/  @!P1 IMAD.IADD R20, R20, 0x1, -R5 ;  /* 0x0000000114149824 */ /* 0x000fe200078e0a05 */
[----:B------:R-:W-:Y:S01]  /*0d50*/  ISETP.GE.AND P4, PT, R3, RZ, PT ;  /* 0x000000ff0300720c */ /* 0x000fe20003f86270 */
[----:B------:R-:W-:Y:S01]  /*0d60*/  IMAD.HI.U32 R7, R6, R8, RZ ;  /* 0x0000000806077227 */ /* 0x000fe200078e00ff */
[----:B------:R-:W-:-:S02]  /*0d70*/  ISETP.GT.U32.AND P1, PT, R5, R18, PT ;  /* 0x000000120500720c */ /* 0x000fc40003f24070 */
[----:B------:R-:W-:Y:S01]  /*0d80*/  ISETP.GT.U32.AND P6, PT, R5, R16, PT ;  /* 0x000000100500720c */ /* 0x000fe20003fc4070 */
[----:B------:R-:W-:Y:S01]  /*0d90*/  IMAD.HI.U32 R6, R6, R22, RZ ;  /* 0x0000001606067227 */ /* 0x000fe200078e00ff */
[----:B------:R-:W-:Y:S02]  /*0da0*/  ISETP.GE.AND P2, PT, R19, RZ, PT ;  /* 0x000000ff1300720c */ /* 0x000fe40003f46270 */
[----:B------:R-:W-:Y:S01]  /*0db0*/  LOP3.LUT R3, R55, 0x7, RZ, 0xc0, !PT ;  /* 0x0000000737037812 */ /* 0x000fe200078ec0ff */
[----:B------:R-:W-:Y:S02]  /*0dc0*/  IMAD.MOV R7, RZ, RZ, -R7 ;  /* 0x000000ffff077224 */ /* 0x000fe400078e0a07 */
[----:B------:R-:W-:Y:S02]  /*0dd0*/  @!P0 IMAD.IADD R4, R4, 0x1, -R5 ;  /* 0x0000000104048824 */ /* 0x000fe400078e0a05 */
[----:B------:R-:W-:Y:S02]  /*0de0*/  IMAD.MOV R6, RZ, RZ, -R6 ;  /* 0x000000ffff067224 */ /* 0x000fe400078e0a06 */
[----:B------:R-:W-:-:S02]  /*0df0*/  IMAD R10, R5, R7, R8 ;  /* 0x00000007050a7224 */ /* 0x000fc400078e0208 */
[C---:B------:R-:W-:Y:S02]  /*0e00*/  IMAD R14, R5.reuse, R15, R14 ;  /* 0x0000000f050e7224 */ /* 0x040fe400078e020e */
[----:B------:R-:W-:Y:S02]  /*0e10*/  IMAD.MOV.U32 R8, RZ, RZ, R4 ;  /* 0x000000ffff087224 */ /* 0x000fe400078e0004 */
[C---:B------:R-:W-:Y:S01]  /*0e20*/  IMAD R22, R5.reuse, R6, R22 ;  /* 0x0000000605167224 */ /* 0x040fe200078e0216 */
[C---:B------:R-:W-:Y:S01]  /*0e30*/  ISETP.GT.U32.AND P5, PT, R5.reuse, R14, PT ;  /* 0x0000000e0500720c */ /* 0x040fe20003fa4070 */
[----:B------:R-:W-:Y:S01]  /*0e40*/  @!P4 IMAD.MOV R8, RZ, RZ, -R8 ;  /* 0x000000ffff08c224 */ /* 0x000fe200078e0a08 */
[C---:B------:R-:W-:Y:S01]  /*0e50*/  ISETP.GT.U32.AND P4, PT, R5.reuse, R10, PT ;  /* 0x0000000a0500720c */ /* 0x040fe20003f84070 */
[--C-:B------:R-:W-:Y:S01]  /*0e60*/  @!P1 IMAD.IADD R18, R18, 0x1, -R5.reuse ;  /* 0x0000000112129824 */ /* 0x100fe200078e0a05 */
[C---:B------:R-:W-:Y:S01]  /*0e70*/  ISETP.GT.U32.AND P1, PT, R5.reuse, R22, PT ;  /* 0x000000160500720c */ /* 0x040fe20003f24070 */
[--C-:B------:R-:W-:Y:S01]  /*0e80*/  @!P3 IMAD.IADD R12, R12, 0x1, -R5.reuse ;  /* 0x000000010c0cb824 */ /* 0x100fe200078e0a05 */
[----:B------:R-:W-:Y:S01]  /*0e90*/  ISETP.GT.U32.AND P3, PT, R5, R20, PT ;  /* 0x000000140500720c */ /* 0x000fe20003f64070 */
[----:B------:R-:W-:-:S02]  /*0ea0*/  @!P6 IMAD.IADD R16, R16, 0x1, -R5 ;  /* 0x000000011010e824 */ /* 0x000fc400078e0a05 */
[C---:B------:R-:W-:Y:S02]  /*0eb0*/  IMAD.SHL.U32 R6, R55.reuse, 0x8, RZ ;  /* 0x0000000837067824 */ /* 0x040fe400078e00ff */
[----:B------:R-:W-:Y:S01]  /*0ec0*/  IMAD.SHL.U32 R4, R55, 0x2, RZ ;  /* 0x0000000237047824 */ /* 0x000fe200078e00ff */
[C---:B------:R-:W-:Y:S01]  /*0ed0*/  ISETP.GT.U32.AND P0, PT, R5.reuse, R16, PT ;  /* 0x000000100500720c */ /* 0x040fe20003f04070 */
[--C-:B------:R-:W-:Y:S01]  /*0ee0*/  @!P5 IMAD.IADD R14, R14, 0x1, -R5.reuse ;  /* 0x000000010e0ed824 */ /* 0x100fe200078e0a05 */
[C---:B------:R-:W-:Y:S01]  /*0ef0*/  ISETP.GT.U32.AND P5, PT, R5.reuse, R12, PT ;  /* 0x0000000c0500720c */ /* 0x040fe20003fa4070 */
[--C-:B------:R-:W-:Y:S02]  /*0f00*/  @!P4 IMAD.IADD R10, R10, 0x1, -R5.reuse ;  /* 0x000000010a0ac824 */ /* 0x100fe400078e0a05 */
[--C-:B------:R-:W-:Y:S01]  /*0f10*/  @!P1 IMAD.IADD R22, R22, 0x1, -R5.reuse ;  /* 0x0000000116169824 */ /* 0x100fe200078e0a05 */
[C---:B------:R-:W-:Y:S01]  /*0f20*/  ISETP.GT.U32.AND P6, PT, R5.reuse, R14, PT ;  /* 0x0000000e0500720c */ /* 0x040fe20003fc4070 */
[--C-:B------:R-:W-:Y:S01]  /*0f30*/  @!P3 IMAD.IADD R20, R20, 0x1, -R5.reuse ;  /* 0x000000011414b824 */ /* 0x100fe200078e0a05 */
[----:B------:R-:W-:Y:S01]  /*0f40*/  ISETP.GT.U32.AND P4, PT, R5, R10, PT ;  /* 0x0000000a0500720c */ /* 0x000fe20003f84070 */
[----:B------:R-:W-:Y:S01]  /*0f50*/  IMAD R13, R13, UR19, RZ ;  /* 0x000000130d0d7c24 */ /* 0x000fe2000f8e02ff */
[----:B------:R-:W-:Y:S01]  /*0f60*/  ISETP.GT.U32.AND P1, PT, R5, R22, PT ;  /* 0x000000160500720c */ /* 0x000fe20003f24070 */
[----:B------:R-:W-:Y:S01]  /*0f70*/  UIMAD UR19, UR7, 0x16, URZ ;  /* 0x00000016071378a4 */ /* 0x000fe2000f8e02ff */
[----:B------:R-:W-:Y:S01]  /*0f80*/  ISETP.GE.AND P3, PT, R24, RZ, PT ;  /* 0x000000ff1800720c */ /* 0x000fe20003f66270 */
[--C-:B------:R-:W-:Y:S01]  /*0f90*/  @!P0 IMAD.IADD R16, R16, 0x1, -R5.reuse ;  /* 0x0000000110108824 */ /* 0x100fe200078e0a05 */
[----:B------:R-:W-:Y:S01]  /*0fa0*/  LOP3.LUT R24, R6, 0x30, RZ, 0xc0, !PT ;  /* 0x0000003006187812 */ /* 0x000fe200078ec0ff */
[----:B------:R-:W-:Y:S01]  /*0fb0*/  @!P5 IMAD.IADD R12, R12, 0x1, -R5 ;  /* 0x000000010c0cd824 */ /* 0x000fe200078e0a05 */
[----:B------:R-:W-:-:S02]  /*0fc0*/  LOP3.LUT R6, R4, 0x10, RZ, 0xc0, !PT ;  /* 0x0000001004067812 */ /* 0x000fc400078ec0ff */
[----:B------:R-:W-:Y:S01]  /*0fd0*/  ISETP.GE.AND P0, PT, R23, RZ, PT ;  /* 0x000000ff1700720c */ /* 0x000fe20003f06270 */
[----:B------:R-:W-:Y:S01]  /*0fe0*/  IMAD R9, R3, 0x40, R24 ;  /* 0x0000004003097824 */ /* 0x000fe200078e0218 */
[----:B------:R-:W-:Y:S01]  /*0ff0*/  LOP3.LUT R6, R6, 0x20, R55, 0xf8, !PT ;  /* 0x0000002006067812 */ /* 0x000fe200078ef837 */
[--C-:B------:R-:W-:Y:S01]  /*1000*/  @!P6 IMAD.IADD R14, R14, 0x1, -R5.reuse ;  /* 0x000000010e0ee824 */ /* 0x100fe200078e0a05 */
[----:B------:R-:W-:Y:S01]  /*1010*/  ISETP.GE.AND P6, PT, R21, RZ, PT ;  /* 0x000000ff1500720c */ /* 0x000fe20003fc6270 */
[----:B------:R-:W-:Y:S01]  /*1020*/  IMAD R3, R3, 0x90, RZ ;  /* 0x0000009003037824 */ /* 0x000fe200078e02ff */
[----:B------:R-:W-:Y:S01]  /*1030*/  ISETP.GE.AND P5, PT, R17, RZ, PT ;  /* 0x000000ff1100720c */ /* 0x000fe20003fa6270 */
[--C-:B------:R-:W-:Y:S01]  /*1040*/  @!P4 IMAD.IADD R10, R10, 0x1, -R5.reuse ;  /* 0x000000010a0ac824 */ /* 0x100fe200078e0a05 */
[----:B------:R-:W-:Y:S01]  /*1050*/  ISETP.GE.AND P4, PT, R26, RZ, PT ;  /* 0x000000ff1a00720c */ /* 0x000fe20003f86270 */
[----:B------:R-:W-:Y:S01]  /*1060*/  @!P1 IMAD.IADD R22, R22, 0x1, -R5 ;  /* 0x0000000116169824 */ /* 0x000fe200078e0a05 */
[----:B------:R-:W-:Y:S01]  /*1070*/  LOP3.LUT R7, R3, R6, RZ, 0x3c, !PT ;  /* 0x0000000603077212 */ /* 0x000fe200078e3cff */
[----:B------:R-:W1:Y:S01]  /*1080*/  LDC R5, c[0x0][0x3b0] ;  /* 0x0000ec00ff057b82 */ /* 0x000e620000000800 */
[----:B------:R-:W-:Y:S01]  /*1090*/  IMAD.SHL.U32 R6, R55, 0x40, RZ ;  /* 0x0000004037067824 */ /* 0x000fe200078e00ff */
[----:B------:R-:W-:Y:S01]  /*10a0*/  LOP3.LUT R3, R9, 0x30, R4, 0x78, !PT ;  /* 0x0000003009037812 */ /* 0x000fe200078e7804 */
[----:B------:R-:W-:Y:S01]  /*10b0*/  @!P2 IMAD.MOV R12, RZ, RZ, -R12 ;  /* 0x000000ffff0ca224 */ /* 0x000fe200078e0a0c */
[----:B------:R-:W-:Y:S01]  /*10c0*/  ISETP.GE.AND P2, PT, R25, RZ, PT ;  /* 0x000000ff1900720c */ /* 0x000fe20003f46270 */
[----:B------:R-:W-:Y:S01]  /*10d0*/  @!P0 IMAD.MOV R16, RZ, RZ, -R16 ;  /* 0x000000ffff108224 */ /* 0x000fe200078e0a10 */
[----:B------:R-:W-:Y:S01]  /*10e0*/  LOP3.LUT R4, R7, 0x400, R6, 0xf8, !PT ;  /* 0x0000040007047812 */ /* 0x000fe200078ef806 */
[----:B------:R-:W-:Y:S01]  /*10f0*/  @!P6 IMAD.MOV R14, RZ, RZ, -R14 ;  /* 0x000000ffff0ee224 */ /* 0x000fe200078e0a0e */
[----:B------:R-:W2:Y:S01]  /*1100*/  LDC.64 R6, c[0x0][0x380] ;  /* 0x0000e000ff067b82 */ /* 0x000ea20000000a00 */
[----:B------:R-:W-:Y:S01]  /*1110*/  ISETP.NE.AND P1, PT, R11, RZ, PT ;  /* 0x000000ff0b00720c */ /* 0x000fe20003f25270 */
[----:B------:R-:W-:Y:S01]  /*1120*/  @!P3 IMAD.MOV R18, RZ, RZ, -R18 ;  /* 0x000000ffff12b224 */ /* 0x000fe200078e0a12 */
[----:B------:R-:W-:Y:S01]  /*1130*/  LOP3.LUT R11, RZ, R11, RZ, 0x33, !PT ;  /* 0x0000000bff0b7212 */ /* 0x000fe200078e33ff */
[----:B------:R-:W-:Y:S01]  /*1140*/  @!P4 IMAD.MOV R10, RZ, RZ, -R10 ;  /* 0x000000ffff0ac224 */ /* 0x000fe200078e0a0a */
[----:B------:R-:W-:Y:S01]  /*1150*/  LOP3.LUT R55, R55, 0x1f, RZ, 0xc0, !PT ;  /* 0x0000001f37377812 */ /* 0x000fe200078ec0ff */
[----:B------:R-:W-:Y:S01]  /*1160*/  @!P5 IMAD.MOV R22, RZ, RZ, -R22 ;  /* 0x000000ffff16d224 */ /* 0x000fe200078e0a16 */
[----:B------:R-:W-:-:S02]  /*1170*/  SEL R8, R11, R8, !P1 ;  /* 0x000000080b087207 */ /* 0x000fc40004800000 */
[----:B------:R-:W-:Y:S01]  /*1180*/  @!P2 IMAD.MOV R20, RZ, RZ, -R20 ;  /* 0x000000ffff14a224 */ /* 0x000fe200078e0a14 */
[C---:B------:R-:W-:Y:S02]  /*1190*/  SEL R12, R11.reuse, R12, !P1 ;  /* 0x0000000c0b0c7207 */ /* 0x040fe40004800000 */
[C---:B------:R-:W-:Y:S02]  /*11a0*/  SEL R16, R11.reuse, R16, !P1 ;  /* 0x000000100b107207 */ /* 0x040fe40004800000 */
[C---:B------:R-:W-:Y:S01]  /*11b0*/  SEL R14, R11.reuse, R14, !P1 ;  /* 0x0000000e0b0e7207 */ /* 0x040fe20004800000 */
[-C--:B-1----:R-:W-:Y:S01]  /*11c0*/  IMAD R8, R8, R5.reuse, RZ ;  /* 0x0000000508087224 */ /* 0x082fe200078e02ff */
[C---:B------:R-:W-:Y:S01]  /*11d0*/  SEL R18, R11.reuse, R18, !P1 ;  /* 0x000000120b127207 */ /* 0x040fe20004800000 */
[-C--:B------:R-:W-:Y:S01]  /*11e0*/  IMAD R12, R12, R5.reuse, RZ ;  /* 0x000000050c0c7224 */ /* 0x080fe200078e02ff */
[C---:B------:R-:W-:Y:S01]  /*11f0*/  SEL R20, R11.reuse, R20, !P1 ;  /* 0x000000140b147207 */ /* 0x040fe20004800000 */
[-C--:B------:R-:W-:Y:S01]  /*1200*/  IMAD R66, R16, R5.reuse, RZ ;  /* 0x0000000510427224 */ /* 0x080fe200078e02ff */
[C---:B------:R-:W-:Y:S01]  /*1210*/  SEL R10, R11.reuse, R10, !P1 ;  /* 0x0000000a0b0a7207 */ /* 0x040fe20004800000 */
[-C--:B------:R-:W-:Y:S01]  /*1220*/  IMAD R14, R14, R5.reuse, RZ ;  /* 0x000000050e0e7224 */ /* 0x080fe200078e02ff */
[----:B------:R-:W-:Y:S01]  /*1230*/  SEL R11, R11, R22, !P1 ;  /* 0x000000160b0b7207 */ /* 0x000fe20004800000 */
[-C--:B------:R-:W-:Y:S01]  /*1240*/  IMAD R18, R18, R5.reuse, RZ ;  /* 0x0000000512127224 */ /* 0x080fe200078e02ff */
[-C--:B0-----:R-:W-:Y:S01]  /*1250*/  LEA R16, P0, R8, R50.reuse, 0x1 ;  /* 0x0000003208107211 */ /* 0x081fe200078008ff */
[-C--:B------:R-:W-:Y:S01]  /*1260*/  IMAD R20, R20, R5.reuse, RZ ;  /* 0x0000000514147224 */ /* 0x080fe200078e02ff */
[----:B------:R-:W-:Y:S01]  /*1270*/  LEA R17, P6, R12, R50, 0x1 ;  /* 0x000000320c117211 */ /* 0x000fe200078c08ff */
[----:B------:R-:W-:Y:S01]  /*1280*/  IMAD R52, R10, R5, RZ ;  /* 0x000000050a347224 */ /* 0x000fe200078e02ff */
[----:B------:R-:W-:Y:S01]  /*1290*/  LEA.HI.X.SX32 R9, R8, R51, 0x1, P0 ;  /* 0x0000003308097211 */ /* 0x000fe200000f0eff */
[----:B------:R-:W-:Y:S01]  /*12a0*/  IMAD R5, R11, R5, RZ ;  /* 0x000000050b057224 */ /* 0x000fe200078e02ff */
[----:B------:R-:W-:-:S02]  /*12b0*/  LEA.HI.X.SX32 R8, R12, R51, 0x1, P6 ;  /* 0x000000330c087211 */ /* 0x000fc400030f0eff */
[-C--:B------:R-:W-:Y:S02]  /*12c0*/  LEA R11, P5, R14, R50.reuse, 0x1 ;  /* 0x000000320e0b7211 */ /* 0x080fe400078a08ff */
[-C--:B------:R-:W-:Y:S02]  /*12d0*/  LEA R67, P4, R66, R50.reuse, 0x1 ;  /* 0x0000003242437211 */ /* 0x080fe400078808ff */
[-C--:B------:R-:W-:Y:S02]  /*12e0*/  LEA R64, P3, R18, R50.reuse, 0x1 ;  /* 0x0000003212407211 */ /* 0x080fe400078608ff */
[-C--:B------:R-:W-:Y:S02]  /*12f0*/  LEA R63, P2, R20, R50.reuse, 0x1 ;  /* 0x00000032143f7211 */ /* 0x080fe400078408ff */
[----:B------:R-:W-:Y:S02]  /*1300*/  LEA R53, P1, R52, R50, 0x1 ;  /* 0x0000003234357211 */ /* 0x000fe400078208ff */
[----:B--2---:R-:W-:-:S02]  /*1310*/  LEA R68, P6, R13, R6, 0x1 ;  /* 0x000000060d447211 */ /* 0x004fc400078c08ff */
[----:B------:R-:W-:Y:S02]  /*1320*/  LEA R71, P0, R5, R50, 0x1 ;  /* 0x0000003205477211 */ /* 0x000fe400078008ff */
[-C--:B------:R-:W-:Y:S02]  /*1330*/  LEA.HI.X.SX32 R10, R14, R51.reuse, 0x1, P5 ;  /* 0x000000330e0a7211 */ /* 0x080fe400028f0eff */
[-C--:B------:R-:W-:Y:S02]  /*1340*/  LEA.HI.X.SX32 R66, R66, R51.reuse, 0x1, P4 ;  /* 0x0000003342427211 */ /* 0x080fe400020f0eff */
[-C--:B------:R-:W-:Y:S02]  /*1350*/  LEA.HI.X.SX32 R65, R18, R51.reuse, 0x1, P3 ;  /* 0x0000003312417211 */ /* 0x080fe400018f0eff */
[-C--:B------:R-:W-:Y:S02]  /*1360*/  LEA.HI.X.SX32 R62, R20, R51.reuse, 0x1, P2 ;  /* 0x00000033143e7211 */ /* 0x080fe400010f0eff */
[----:B------:R-:W-:-:S02]  /*1370*/  LEA.HI.X.SX32 R52, R52, R51, 0x1, P1 ;  /* 0x0000003334347211 */ /* 0x000fc400008f0eff */
[----:B------:R-:W-:Y:S01]  /*1380*/  LEA.HI.X.SX32 R69, R13, R7, 0x1, P6 ;  /* 0x000000070d457211 */ /* 0x000fe200030f0eff */
[----:B----4-:R-:W-:Y:S01]  /*1390*/  IMAD R7, R55, R48, RZ ;  /* 0x0000003037077224 */ /* 0x010fe200078e02ff */
[----:B------:R-:W-:Y:S01]  /*13a0*/  LEA.HI.X.SX32 R51, R5, R51, 0x1, P0 ;  /* 0x0000003305337211 */ /* 0x000fe200000f0eff */
[----:B------:R-:W-:Y:S01]  /*13b0*/  IMAD.SHL.U32 R48, R48, 0x20, RZ ;  /* 0x0000002030307824 */ /* 0x000fe200078e00ff */
[C---:B------:R-:W-:Y:S02]  /*13c0*/  LOP3.LUT R5, R54.reuse, 0x60, RZ, 0x3c, !PT ;  /* 0x0000006036057812 */ /* 0x040fe400078e3cff */
[----:B------:R-:W-:Y:S02]  /*13d0*/  LOP3.LUT R6, R54, 0x70, RZ, 0x3c, !PT ;  /* 0x0000007036067812 */ /* 0x000fe400078e3cff */
[----:B------:R-:W-:-:S07]  /*13e0*/  LOP3.LUT R60, R4, 0x40, RZ, 0x3c, !PT ;  /* 0x00000040043c7812 */ /* 0x000fce00078e3cff */
.L_x_1:
[C---:B------:R-:W-:Y:S01]  /*13f0*/  ISETP.GT.AND P0, PT, R49.reuse, RZ, PT ;  /* 0x000000ff3100720c */ /* 0x040fe20003f04270 */
[----:B------:R-:W-:Y:S01]  /*1400*/  IMAD.U32 R13, RZ, RZ, UR33 ;  /* 0x00000021ff0d7e24 */ /* 0x000fe2000f8e00ff */
[----:B------:R-:W-:Y:S02]  /*1410*/  ISETP.GT.AND P1, PT, R49, 0x8, PT ;  /* 0x000000083100780c */ /* 0x000fe40003f24270 */
[----:B------:R-:W-:Y:S01]  /*1420*/  PRMT R87, RZ, 0x7610, R87 ;  /* 0x00007610ff577816 */ /* 0x000fe20000000057 */
[----:B------:R-:W-:Y:S01]  /*1430*/  IMAD.WIDE R12, R13, 0x2, R68 ;  /* 0x000000020d0c7825 */ /* 0x000fe200078e0244 */
[----:B------:R-:W-:Y:S01]  /*1440*/  PRMT R86, RZ, 0x7610, R86 ;  /* 0x00007610ff567816 */ /* 0x000fe20000000056 */
[----:B------:R-:W0:Y:S06]  /*1450*/  LDC R50, c[0x0][0x3a8] ;  /* 0x0000ea00ff327b82 */ /* 0x000e2c0000000800 */
[----:B------:R-:W2:Y:S01]  /*1460*/  @P0 LDG.E.U16 R87, desc[UR8][R68.64] ;  /* 0x0000000844570981 */ /* 0x000ea2000c1e1500 */
[----:B------:R-:W-:Y:S01]  /*1470*/  ISETP.GT.AND P0, PT, R49, 0x10, PT ;  /* 0x000000103100780c */ /* 0x000fe20003f04270 */
[----:B------:R-:W-:-:S02]  /*1480*/  IMAD.U32 R15, RZ, RZ, UR25 ;  /* 0x00000019ff0f7e24 */ /* 0x000fc4000f8e00ff */
[----:B------:R1:W3:Y:S01]  /*1490*/  @P1 LDG.E.U16 R86, desc[UR8][R12.64] ;  /* 0x000000080c561981 */ /* 0x0002e2000c1e1500 */
[----:B------:R-:W-:Y:S01]  /*14a0*/  ISETP.GT.AND P1, PT, R49, 0x18, PT ;  /* 0x000000183100780c */ /* 0x000fe20003f24270 */
[----:B------:R-:W-:-:S04]  /*14b0*/  IMAD.WIDE R14, R15, 0x2, R68 ;  /* 0x000000020f0e7825 */ /* 0x000fc800078e0244 */
[----:B------:R-:W-:Y:S01]  /*14c0*/  IMAD.U32 R19, RZ, RZ, UR17 ;  /* 0x00000011ff137e24 */ /* 0x000fe2000f8e00ff */
[----:B-1----:R-:W-:Y:S02]  /*14d0*/  PRMT R13, RZ, 0x7610, R13 ;  /* 0x00007610ff0d7816 */ /* 0x002fe4000000000d */
[----:B------:R-:W-:-:S04]  /*14e0*/  PRMT R12, RZ, 0x7610, R12 ;  /* 0x00007610ff0c7816 */ /* 0x000fc8000000000c */
[----:B------:R1:W4:Y:S02]  /*14f0*/  @P0 LDG.E.U16 R13, desc[UR8][R14.64] ;  /* 0x000000080e0d0981 */ /* 0x000324000c1e1500 */
[----:B-1----:R-:W-:-:S05]  /*1500*/  IMAD.WIDE R14, R19, 0x2, R68 ;  /* 0x00000002130e7825 */ /* 0x002fca00078e0244 */
[----:B------:R1:W5:Y:S01]  /*1510*/  @P1 LDG.E.U16 R12, desc[UR8][R14.64] ;  /* 0x000000080e0c1981 */ /* 0x000362000c1e1500 */
[C---:B------:R-:W-:Y:S01]  /*1520*/  ISETP.GT.AND P0, PT, R49.reuse, 0x2, PT ;  /* 0x000000023100780c */ /* 0x040fe20003f04270 */
[----:B------:R-:W-:Y:S01]  /*1530*/  IMAD.U32 R27, RZ, RZ, UR4 ;  /* 0x00000004ff1b7e24 */ /* 0x000fe2000f8e00ff */
[C---:B------:R-:W-:Y:S01]  /*1540*/  ISETP.GT.AND P1, PT, R49.reuse, 0x3, PT ;  /* 0x000000033100780c */ /* 0x040fe20003f24270 */
[----:B------:R-:W-:Y:S01]  /*1550*/  IMAD.U32 R19, RZ, RZ, UR38 ;  /* 0x00000026ff137e24 */ /* 0x000fe2000f8e00ff */
[C---:B------:R-:W-:Y:S01]  /*1560*/  ISETP.GT.AND P2, PT, R49.reuse, 0x4, PT ;  /* 0x000000043100780c */ /* 0x040fe20003f44270 */
[----:B------:R-:W-:Y:S01]  /*1570*/  IMAD.U32 R21, RZ, RZ, UR37 ;  /* 0x00000025ff157e24 */ /* 0x000fe2000f8e00ff */
[----:B------:R-:W-:Y:S01]  /*1580*/  ISETP.GT.AND P3, PT, R49, 0x5, PT ;  /* 0x000000053100780c */ /* 0x000fe20003f64270 */
[----:B------:R-:W-:Y:S01]  /*1590*/  IMAD.U32 R23, RZ, RZ, UR36 ;  /* 0x00000024ff177e24 */ /* 0x000fe2000f8e00ff */
[----:B------:R-:W-:Y:S01]  /*15a0*/  PRMT R83, RZ, 0x7610, R83 ;  /* 0x00007610ff537816 */ /* 0x000fe20000000053 */
[----:B-1----:R-:W-:Y:S01]  /*15b0*/  IMAD.WIDE R14, R27, 0x2, R68 ;  /* 0x000000021b0e7825 */ /* 0x002fe200078e0244 */
[----:B------:R-:W-:-:S02]  /*15c0*/  ISETP.GT.AND P4, PT, R49, 0x6, PT ;  /* 0x000000063100780c */ /* 0x000fc40003f84270 */
[----:B------:R-:W-:Y:S01]  /*15d0*/  PRMT R82, RZ, 0x7610, R82 ;  /* 0x00007610ff527816 */ /* 0x000fe20000000052 */
[----:B------:R-:W-:Y:S01]  /*15e0*/  IMAD.U32 R25, RZ, RZ, UR35 ;  /* 0x00000023ff197e24 */ /* 0x000fe2000f8e00ff */
[----:B------:R-:W-:Y:S01]  /*15f0*/  PRMT R81, RZ, 0x7610, R81 ;  /* 0x00007610ff517816 */ /* 0x000fe20000000051 */
[----:B------:R-:W-:Y:S01]  /*1600*/  IMAD.WIDE R18, R19, 0x2, R68 ;  /* 0x0000000213127825 */ /* 0x000fe200078e0244 */
[----:B------:R-:W4:Y:S01]  /*1610*/  @P0 LDG.E.U16 R83, desc[UR8][R14.64] ;  /* 0x000000080e530981 */ /* 0x000f22000c1e1500 */
[----:B------:R-:W-:Y:S02]  /*1620*/  PRMT R80, RZ, 0x7610, R80 ;  /* 0x00007610ff507816 */ /* 0x000fe40000000050 */
[----:B------:R-:W-:Y:S01]  /*1630*/  IMAD.WIDE R20, R21, 0x2, R68 ;  /* 0x0000000215147825 */ /* 0x000fe200078e0244 */
[----:B------:R-:W-:Y:S01]  /*1640*/  ISETP.GT.AND P0, PT, R49, 0x7, PT ;  /* 0x000000073100780c */ /* 0x000fe20003f04270 */
[----:B------:R1:W4:Y:S01]  /*1650*/  @P1 LDG.E.U16 R82, desc[UR8][R18.64] ;  /* 0x0000000812521981 */ /* 0x000322000c1e1500 */
[----:B------:R-:W-:Y:S01]  /*1660*/  PRMT R79, RZ, 0x7610, R79 ;  /* 0x00007610ff4f7816 */ /* 0x000fe2000000004f */
[--C-:B------:R-:W-:Y:S01]  /*1670*/  IMAD.WIDE R22, R23, 0x2, R68.reuse ;  /* 0x0000000217167825 */ /* 0x100fe200078e0244 */
[----:B------:R-:W-:Y:S01]  /*1680*/  ISETP.GT.AND P1, PT, R49, 0x9, PT ;  /* 0x000000093100780c */ /* 0x000fe20003f24270 */
[----:B------:R0:W4:Y:S02]  /*1690*/  @P2 LDG.E.U16 R81, desc[UR8][R20.64] ;  /* 0x0000000814512981 */ /* 0x000124000c1e1500 */
[----:B------:R-:W-:Y:S01]  /*16a0*/  IMAD.WIDE R24, R25, 0x2, R68 ;  /* 0x0000000219187825 */ /* 0x000fe200078e0244 */
[C---:B------:R-:W-:Y:S01]  /*16b0*/  ISETP.GT.AND P2, PT, R49.reuse, 0xa, PT ;  /* 0x0000000a3100780c */ /* 0x040fe20003f44270 */
[----:B------:R0:W4:Y:S02]  /*16c0*/  @P3 LDG.E.U16 R80, desc[UR8][R22.64] ;  /* 0x0000000816503981 */ /* 0x000124000c1e1500 */
[----:B------:R-:W-:Y:S01]  /*16d0*/  IMAD.U32 R27, RZ, RZ, UR34 ;  /* 0x00000022ff1b7e24 */ /* 0x000fe2000f8e00ff */
[C---:B------:R-:W-:Y:S01]  /*16e0*/  ISETP.GT.AND P3, PT, R49.reuse, 0xb, PT ;  /* 0x0000000b3100780c */ /* 0x040fe20003f64270 */
[----:B------:R0:W4:Y:S01]  /*16f0*/  @P4 LDG.E.U16 R79, desc[UR8][R24.64] ;  /* 0x00000008184f4981 */ /* 0x000122000c1e1500 */
[----:B------:R-:W-:Y:S01]  /*1700*/  PRMT R78, RZ, 0x7610, R78 ;  /* 0x00007610ff4e7816 */ /* 0x000fe2000000004e */
[----:B-1----:R-:W-:Y:S01]  /*1710*/  IMAD.U32 R19, RZ, RZ, UR32 ;  /* 0x00000020ff137e24 */ /* 0x002fe2000f8e00ff */
[----:B------:R-:W-:Y:S01]  /*1720*/  ISETP.GT.AND P4, PT, R49, 0xc, PT ;  /* 0x0000000c3100780c */ /* 0x000fe20003f84270 */
[----:B0-----:R-:W-:-:S02]  /*1730*/  IMAD.U32 R21, RZ, RZ, UR31 ;  /* 0x0000001fff157e24 */ /* 0x001fc4000f8e00ff */
[----:B------:R-:W-:Y:S01]  /*1740*/  IMAD.WIDE R14, R27, 0x2, R68 ;  /* 0x000000021b0e7825 */ /* 0x000fe200078e0244 */
[----:B------:R-:W-:Y:S02]  /*1750*/  PRMT R77, RZ, 0x7610, R77 ;  /* 0x00007610ff4d7816 */ /* 0x000fe4000000004d */
[----:B------:R-:W-:Y:S01]  /*1760*/  PRMT R76, RZ, 0x7610, R76 ;  /* 0x00007610ff4c7816 */ /* 0x000fe2000000004c */
[----:B------:R-:W-:Y:S01]  /*1770*/  IMAD.U32 R23, RZ, RZ, UR30 ;  /* 0x0000001eff177e24 */ /* 0x000fe2000f8e00ff */
[----:B------:R0:W4:Y:S01]  /*1780*/  @P0 LDG.E.U16 R78, desc[UR8][R14.64] ;  /* 0x000000080e4e0981 */ /* 0x000122000c1e1500 */
[----:B------:R-:W-:Y:S02]  /*1790*/  IMAD.U32 R25, RZ, RZ, UR29 ;  /* 0x0000001dff197e24 */ /* 0x000fe4000f8e00ff */
[----:B------:R-:W-:Y:S01]  /*17a0*/  IMAD.WIDE R18, R19, 0x2, R68 ;  /* 0x0000000213127825 */ /* 0x000fe200078e0244 */
[----:B------:R-:W-:-:S03]  /*17b0*/  PRMT R75, RZ, 0x7610, R75 ;  /* 0x00007610ff4b7816 */ /* 0x000fc6000000004b */
[----:B------:R-:W-:Y:S01]  /*17c0*/  IMAD.WIDE R20, R21, 0x2, R68 ;  /* 0x0000000215147825 */ /* 0x000fe200078e0244 */
[----:B------:R-:W-:Y:S01]  /*17d0*/  ISETP.GT.AND P0, PT, R49, 0xd, PT ;  /* 0x0000000d3100780c */ /* 0x000fe20003f04270 */
[----:B------:R-:W5:Y:S01]  /*17e0*/  @P1 LDG.E.U16 R77, desc[UR8][R18.64] ;  /* 0x00000008124d1981 */ /* 0x000f62000c1e1500 */
[----:B------:R-:W-:Y:S01]  /*17f0*/  PRMT R74, RZ, 0x7610, R74 ;  /* 0x00007610ff4a7816 */ /* 0x000fe2000000004a */
[--C-:B------:R-:W-:Y:S01]  /*1800*/  IMAD.WIDE R22, R23, 0x2, R68.reuse ;  /* 0x0000000217167825 */ /* 0x100fe200078e0244 */
[----:B------:R-:W-:Y:S01]  /*1810*/  ISETP.GT.AND P1, PT, R49, 0xe, PT ;  /* 0x0000000e3100780c */ /* 0x000fe20003f24270 */
[----:B------:R-:W5:Y:S02]  /*1820*/  @P2 LDG.E.U16 R76, desc[UR8][R20.64] ;  /* 0x00000008144c2981 */ /* 0x000f64000c1e1500 */
[----:B------:R-:W-:Y:S01]  /*1830*/  IMAD.WIDE R24, R25, 0x2, R68 ;  /* 0x0000000219187825 */ /* 0x000fe200078e0244 */
[C---:B------:R-:W-:Y:S01]  /*1840*/  ISETP.GT.AND P2, PT, R49.reuse, 0xf, PT ;  /* 0x0000000f3100780c */ /* 0x040fe20003f44270 */
[----:B------:R1:W5:Y:S02]  /*1850*/  @P3 LDG.E.U16 R75, desc[UR8][R22.64] ;  /* 0x00000008164b3981 */ /* 0x000364000c1e1500 */
[----:B------:R-:W-:Y:S01]  /*1860*/  IMAD.U32 R47, RZ, RZ, UR28 ;  /* 0x0000001cff2f7e24 */ /* 0x000fe2000f8e00ff */
[C---:B------:R-:W-:Y:S01]  /*1870*/  ISETP.GT.AND P3, PT, R49.reuse, 0x11, PT ;  /* 0x000000113100780c */ /* 0x040fe20003f64270 */
[----:B------:R1:W5:Y:S01]  /*1880*/  @P4 LDG.E.U16 R74, desc[UR8][R24.64] ;  /* 0x00000008184a4981 */ /* 0x000362000c1e1500 */
[----:B0-----:R-:W-:Y:S01]  /*1890*/  PRMT R14, RZ, 0x7610, R14 ;  /* 0x00007610ff0e7816 */ /* 0x001fe2000000000e */
[----:B------:R-:W-:Y:S01]  /*18a0*/  IMAD.U32 R27, RZ, RZ, UR27 ;  /* 0x0000001bff1b7e24 */ /* 0x000fe2000f8e00ff */
[----:B------:R-:W-:Y:S01]  /*18b0*/  ISETP.GT.AND P4, PT, R49, 0x12, PT ;  /* 0x000000123100780c */ /* 0x000fe20003f84270 */
[----:B------:R-:W-:-:S02]  /*18c0*/  IMAD.U32 R45, RZ, RZ, UR26 ;  /* 0x0000001aff2d7e24 */ /* 0x000fc4000f8e00ff */
[----:B-1----:R-:W-:Y:S01]  /*18d0*/  IMAD.WIDE R22, R47, 0x2, R68 ;  /* 0x000000022f167825 */ /* 0x002fe200078e0244 */
[----:B------:R-:W-:Y:S02]  /*18e0*/  PRMT R15, RZ, 0x7610, R15 ;  /* 0x00007610ff0f7816 */ /* 0x000fe4000000000f */
[----:B------:R-:W-:Y:S01]  /*18f0*/  PRMT R18, RZ, 0x7610, R18 ;  /* 0x00007610ff127816 */ /* 0x000fe20000000012 */
[----:B------:R-:W-:Y:S01]  /*1900*/  IMAD.U32 R26, RZ, RZ, UR24 ;  /* 0x00000018ff1a7e24 */ /* 0x000fe2000f8e00ff */
[----:B------:R-:W5:Y:S01]  /*1910*/  @P0 LDG.E.U16 R14, desc[UR8][R22.64] ;  /* 0x00000008160e0981 */ /* 0x000f62000c1e1500 */
[----:B------:R-:W-:Y:S02]  /*1920*/  IMAD.U32 R21, RZ, RZ, UR23 ;  /* 0x00000017ff157e24 */ /* 0x000fe4000f8e00ff */
[----:B------:R-:W-:Y:S01]  /*1930*/  IMAD.WIDE R24, R27, 0x2, R68 ;  /* 0x000000021b187825 */ /* 0x000fe200078e0244 */
[----:B------:R-:W-:-:S03]  /*1940*/  PRMT R19, RZ, 0x7610, R19 ;  /* 0x00007610ff137816 */ /* 0x000fc60000000013 */
[----:B------:R-:W-:Y:S01]  /*1950*/  IMAD.WIDE R44, R45, 0x2, R68 ;  /* 0x000000022d2c7825 */ /* 0x000fe200078e0244 */
[----:B------:R-:W-:Y:S01]  /*1960*/  ISETP.GT.AND P0, PT, R49, 0x13, PT ;  /* 0x000000133100780c */ /* 0x000fe20003f04270 */
[----:B------:R0:W5:Y:S01]  /*1970*/  @P1 LDG.E.U16 R15, desc[UR8][R24.64] ;  /* 0x00000008180f1981 */ /* 0x000162000c1e1500 */
[----:B------:R-:W-:Y:S01]  /*1980*/  PRMT R20, RZ, 0x7610, R20 ;  /* 0x00007610ff147816 */ /* 0x000fe20000000014 */
[--C-:B------:R-:W-:Y:S02]  /*1990*/  IMAD.WIDE R26, R26, 0x2, R68.reuse ;  /* 0x000000021a1a7825 */ /* 0x100fe400078e0244 */
[----:B------:R-:W5:Y:S02]  /*19a0*/  @P2 LDG.E.U16 R18, desc[UR8][R44.64] ;  /* 0x000000082c122981 */ /* 0x000f64000c1e1500 */
[----:B------:R-:W-:Y:S01]  /*19b0*/  IMAD.WIDE R46, R21, 0x2, R68 ;  /* 0x00000002152e7825 */ /* 0x000fe200078e0244 */
[C---:B------:R-:W-:Y:S01]  /*19c0*/  ISETP.GT.AND P2, PT, R49.reuse, 0x15, PT ;  /* 0x000000153100780c */ /* 0x040fe20003f44270 */
[----:B------:R1:W5:Y:S02]  /*19d0*/  @P3 LDG.E.U16 R19, desc[UR8][R26.64] ;  /* 0x000000081a133981 */ /* 0x000364000c1e1500 */
[----:B0-----:R-:W-:Y:S01]  /*19e0*/  IMAD.U32 R25, RZ, RZ, UR22 ;  /* 0x00000016ff197e24 */ /* 0x001fe2000f8e00ff */
[----:B------:R-:W-:Y:S01]  /*19f0*/  ISETP.GT.AND P1, PT, R49, 0x14, PT ;  /* 0x000000143100780c */ /* 0x000fe20003f24270 */
[----:B------:R0:W5:Y:S01]  /*1a00*/  @P4 LDG.E.U16 R20, desc[UR8][R46.64] ;  /* 0x000000082e144981 */ /* 0x000162000c1e1500 */
[----:B------:R-:W-:-:S02]  /*1a10*/  PRMT R21, RZ, 0x7610, R21 ;  /* 0x00007610ff157816 */ /* 0x000fc40000000015 */
[----:B------:R-:W-:Y:S01]  /*1a20*/  ISETP.GT.AND P3, PT, R49, 0x16, PT ;  /* 0x000000163100780c */ /* 0x000fe20003f64270 */
[----:B-1----:R-:W-:Y:S02]  /*1a30*/  IMAD.U32 R26, RZ, RZ, UR21 ;  /* 0x00000015ff1a7e24 */ /* 0x002fe4000f8e00ff */
[----:B------:R-:W-:Y:S02]  /*1a40*/  IMAD.U32 R27, RZ, RZ, UR20 ;  /* 0x00000014ff1b7e24 */ /* 0x000fe4000f8e00ff */
[----:B0-----:R-:W-:Y:S01]  /*1a50*/  IMAD.WIDE R46, R25, 0x2, R68 ;  /* 0x00000002192e7825 */ /* 0x001fe200078e0244 */
[----:B------:R-:W-:-:S03]  /*1a60*/  PRMT R23, RZ, 0x7610, R23 ;  /* 0x00007610ff177816 */ /* 0x000fc60000000017 */
[----:B------:R-:W-:Y:S01]  /*1a70*/  IMAD.WIDE R72, R26, 0x2, R68 ;  /* 0x000000021a487825 */ /* 0x000fe200078e0244 */
[----:B------:R-:W-:Y:S01]  /*1a80*/  PRMT R22, RZ, 0x7610, R22 ;  /* 0x00007610ff167816 */ /* 0x000fe20000000016 */
[----:B------:R-:W5:Y:S02]  /*1a90*/  @P0 LDG.E.U16 R21, desc[UR8][R46.64] ;  /* 0x000000082e150981 */ /* 0x000f64000c1e1500 */
[----:B------:R-:W-:Y:S01]  /*1aa0*/  IMAD.WIDE R26, R27, 0x2, R68 ;  /* 0x000000021b1a7825 */ /* 0x000fe200078e0244 */
[C---:B------:R-:W-:Y:S02]  /*1ab0*/  ISETP.GT.AND P0, PT, R49.reuse, 0x17, PT ;  /* 0x000000173100780c */ /* 0x040fe40003f04270 */
[----:B------:R-:W-:Y:S01]  /*1ac0*/  PRMT R24, RZ, 0x7610, R24 ;  /* 0x00007610ff187816 */ /* 0x000fe20000000018 */
[----:B------:R-:W-:Y:S01]  /*1ad0*/  IMAD.U32 R44, RZ, RZ, UR19 ;  /* 0x00000013ff2c7e24 */ /* 0x000fe2000f8e00ff */
[----:B------:R0:W5:Y:S03]  /*1ae0*/  @P2 LDG.E.U16 R23, desc[UR8][R26.64] ;  /* 0x000000081a172981 */ /* 0x000166000c1e1500 */
[----:B------:R-:W-:Y:S01]  /*1af0*/  IMAD.WIDE R44, R44, 0x2, R68 ;  /* 0x000000022c2c7825 */ /* 0x000fe200078e0244 */
[----:B------:R-:W5:Y:S01]  /*1b00*/  @P1 LDG.E.U16 R22, desc[UR8][R72.64] ;  /* 0x0000000848161981 */ /* 0x000f62000c1e1500 */
[----:B------:R-:W-:-:S02]  /*1b10*/  ISETP.GT.AND P1, PT, R49, 0x19, PT ;  /* 0x000000193100780c */ /* 0x000fc40003f24270 */
[----:B------:R-:W-:Y:S01]  /*1b20*/  PRMT R25, RZ, 0x7610, R25 ;  /* 0x00007610ff197816 */ /* 0x000fe20000000019 */
[----:B------:R1:W5:Y:S01]  /*1b30*/  @P3 LDG.E.U16 R24, desc[UR8][R44.64] ;  /* 0x000000082c183981 */ /* 0x000362000c1e1500 */
[----:B0-----:R-:W-:Y:S01]  /*1b40*/  IMAD.U32 R26, RZ, RZ, UR18 ;  /* 0x00000012ff1a7e24 */ /* 0x001fe2000f8e00ff */
[----:B------:R-:W-:-:S03]  /*1b50*/  ISETP.GT.AND P2, PT, R49, 0x1a, PT ;  /* 0x0000001a3100780c */ /* 0x000fc60003f44270 */
[----:B------:R-:W-:Y:S01]  /*1b60*/  IMAD.WIDE R46, R26, 0x2, R68 ;  /* 0x000000021a2e7825 */ /* 0x000fe200078e0244 */
[----:B------:R-:W-:-:S03]  /*1b70*/  PRMT R26, RZ, 0x7610, R26 ;  /* 0x00007610ff1a7816 */ /* 0x000fc6000000001a */
[----:B-1----:R-:W-:Y:S01]  /*1b80*/  IMAD.U32 R44, RZ, RZ, UR16 ;  /* 0x00000010ff2c7e24 */ /* 0x002fe2000f8e00ff */
[----:B------:R0:W5:Y:S01]  /*1b90*/  @P0 LDG.E.U16 R25, desc[UR8][R46.64] ;  /* 0x000000082e190981 */ /* 0x000162000c1e1500 */
[----:B------:R-:W-:Y:S01]  /*1ba0*/  IMAD.U32 R45, RZ, RZ, UR15 ;  /* 0x0000000fff2d7e24 */ /* 0x000fe2000f8e00ff */
[C---:B------:R-:W-:Y:S01]  /*1bb0*/  ISETP.GT.AND P0, PT, R49.reuse, 0x1c, PT ;  /* 0x0000001c3100780c */ /* 0x040fe20003f04270 */
[----:B------:R-:W-:Y:S01]  /*1bc0*/  IMAD.WIDE R72, R44, 0x2, R68 ;  /* 0x000000022c487825 */ /* 0x000fe200078e0244 */
[----:B------:R-:W-:Y:S02]  /*1bd0*/  PRMT R27, RZ, 0x7610, R27 ;  /* 0x00007610ff1b7816 */ /* 0x000fe4000000001b */
[----:B------:R-:W-:Y:S01]  /*1be0*/  ISETP.GT.AND P3, PT, R49, 0x1b, PT ;  /* 0x0000001b3100780c */ /* 0x000fe20003f64270 */
[--C-:B------:R-:W-:Y:S01]  /*1bf0*/  IMAD.WIDE R84, R45, 0x2, R68.reuse ;  /* 0x000000022d547825 */ /* 0x100fe200078e0244 */
[----:B------:R1:W5:Y:S03]  /*1c00*/  @P1 LDG.E.U16 R26, desc[UR8][R72.64] ;  /* 0x00000008481a1981 */ /* 0x000366000c1e1500 */
[----:B------:R-:W-:Y:S01]  /*1c10*/  IMAD.U32 R45, RZ, RZ, UR14 ;  /* 0x0000000eff2d7e24 */ /* 0x000fe2000f8e00ff */
[----:B------:R1:W5:Y:S01]  /*1c20*/  @P2 LDG.E.U16 R27, desc[UR8][R84.64] ;  /* 0x00000008541b2981 */ /* 0x000362000c1e1500 */
[----:B0-----:R-:W-:Y:S01]  /*1c30*/  IMAD.U32 R46, RZ, RZ, UR13 ;  /* 0x0000000dff2e7e24 */ /* 0x001fe2000f8e00ff */
[----:B------:R-:W-:Y:S01]  /*1c40*/  ISETP.GT.AND P1, PT, R49, 0x1d, PT ;  /* 0x0000001d3100780c */ /* 0x000fe20003f24270 */
[----:B-1----:R-:W-:Y:S01]  /*1c50*/  IMAD.WIDE R72, R45, 0x2, R68 ;  /* 0x000000022d487825 */ /* 0x002fe200078e0244 */
[----:B------:R-:W-:-:S02]  /*1c60*/  PRMT R45, RZ, 0x7610, R45 ;  /* 0x00007610ff2d7816 */ /* 0x000fc4000000002d */
[----:B------:R-:W-:Y:S01]  /*1c70*/  PRMT R44, RZ, 0x7610, R44 ;  /* 0x00007610ff2c7816 */ /* 0x000fe2000000002c */
[----:B------:R-:W-:Y:S01]  /*1c80*/  IMAD.WIDE R84, R46, 0x2, R68 ;  /* 0x000000022e547825 */ /* 0x000fe200078e0244 */
[----:B------:R-:W-:-:S03]  /*1c90*/  PRMT R46, RZ, 0x7610, R46 ;  /* 0x00007610ff2e7816 */ /* 0x000fc6000000002e */
[----:B------:R-:W-:Y:S01]  /*1ca0*/  IMAD.U32 R47, RZ, RZ, UR12 ;  /* 0x0000000cff2f7e24 */ /* 0x000fe2000f8e00ff */
[----:B------:R-:W5:Y:S01]  /*1cb0*/  @P0 LDG.E.U16 R45, desc[UR8][R84.64] ;  /* 0x00000008542d0981 */ /* 0x000f62000c1e1500 */
[----:B------:R-:W-:-:S03]  /*1cc0*/  ISETP.GT.AND P0, PT, R49, 0x1e, PT ;  /* 0x0000001e3100780c */ /* 0x000fc60003f04270 */
[----:B------:R0:W5:Y:S01]  /*1cd0*/  @P3 LDG.E.U16 R44, desc[UR8][R72.64] ;  /* 0x00000008482c3981 */ /* 0x000162000c1e1500 */
[----:B------:R-:W-:Y:S01]  /*1ce0*/  IMAD.U32 R70, RZ, RZ, UR11 ;  /* 0x0000000bff467e24 */ /* 0x000fe2000f8e00ff */
[----:B------:R-:W-:Y:S01]  /*1cf0*/  ISETP.GT.AND P2, PT, R49, 0x1f, PT ;  /* 0x0000001f3100780c */ /* 0x000fe20003f44270 */
[----:B0-----:R-:W-:Y:S01]  /*1d00*/  IMAD.WIDE R72, R47, 0x2, R68 ;  /* 0x000000022f487825 */ /* 0x001fe200078e0244 */
[----:B------:R-:W-:-:S04]  /*1d10*/  PRMT R47, RZ, 0x7610, R47 ;  /* 0x00007610ff2f7816 */ /* 0x000fc8000000002f */
[----:B------:R0:W5:Y:S01]  /*1d20*/  @P1 LDG.E.U16 R46, desc[UR8][R72.64] ;  /* 0x00000008482e1981 */ /* 0x000162000c1e1500 */
[----:B------:R-:W-:Y:S01]  /*1d30*/  ISETP.GT.AND P1, PT, R49, 0x1, PT ;  /* 0x000000013100780c */ /* 0x000fe20003f24270 */
[----:B0-----:R-:W-:Y:S01]  /*1d40*/  IMAD.WIDE R72, R70, 0x2, R68 ;  /* 0x0000000246487825 */ /* 0x001fe200078e0244 */
[----:B------:R-:W-:-:S04]  /*1d50*/  PRMT R70, RZ, 0x7610, R70 ;  /* 0x00007610ff467816 */ /* 0x000fc80000000046 */
[----:B------:R0:W5:Y:S01]  /*1d60*/  @P0 LDG.E.U16 R47, desc[UR8][R72.64] ;  /* 0x00000008482f0981 */ /* 0x000162000c1e1500 */
[----:B------:R-:W-:Y:S01]  /*1d70*/  PRMT R84, RZ, 0x7610, R84 ;  /* 0x00007610ff547816 */ /* 0x000fe20000000054 */
[----:B0-----:R-:W-:-:S04]  /*1d80*/  IMAD.U32 R72, RZ, RZ, UR10 ;  /* 0x0000000aff487e24 */ /* 0x001fc8000f8e00ff */
[----:B------:R-:W-:-:S05]  /*1d90*/  IMAD.WIDE R72, R72, 0x2, R68 ;  /* 0x0000000248487825 */ /* 0x000fca00078e0244 */
[----:B------:R0:W5:Y:S02]  /*1da0*/  @P2 LDG.E.U16 R70, desc[UR8][R72.64] ;  /* 0x0000000848462981 */ /* 0x000164000c1e1500 */
[----:B0-----:R-:W-:-:S05]  /*1db0*/  IMAD.WIDE R72, R50, 0x2, R68 ;  /* 0x0000000232487825 */ /* 0x001fca00078e0244 */
[----:B------:R0:W5:Y:S01]  /*1dc0*/  @P1 LDG.E.U16 R84, desc[UR8][R72.64] ;  /* 0x0000000848541981 */ /* 0x000162000c1e1500 */
[----:B------:R-:W-:Y:S01]  /*1dd0*/  BAR.SYNC.DEFER_BLOCKING 0x0 ;  /* 0x0000000000007b1d */ /* 0x000fe20000010000 */
[----:B------:R-:W-:Y:S02]  /*1de0*/  ISETP.GE.AND P0, PT, R55, R49, PT ;  /* 0x000000313700720c */ /* 0x000fe40003f06270 */
[-C--:B------:R-:W-:Y:S01]  /*1df0*/  LOP3.LUT R53, R53, R52.reuse, RZ, 0x3c, !PT ;  /* 0x0000003435357212 */ /* 0x080fe200078e3cff */
[--C-:B------:R-:W-:Y:S01]  /*1e00*/  IMAD.MOV.U32 R50, RZ, RZ, R71.reuse ;  /* 0x000000ffff327224 */ /* 0x100fe200078e0047 */
[----:B------:R-:W-:Y:S02]  /*1e10*/  PRMT R71, RZ, 0x7610, R71 ;  /* 0x00007610ff477816 */ /* 0x000fe40000000047 */
[----:B------:R-:W-:Y:S01]  /*1e20*/  LOP3.LUT R52, R53, R52, RZ, 0x3c, !PT ;  /* 0x0000003435347212 */ /* 0x000fe200078e3cff */
[----:B0-----:R-:W-:Y:S01]  /*1e30*/  IMAD.WIDE R72, R7, 0x2, R50 ;  /* 0x0000000207487825 */ /* 0x001fe200078e0232 */
[----:B------:R-:W-:-:S02]  /*1e40*/  LOP3.LUT R63, R63, R62, RZ, 0x3c, !PT ;  /* 0x0000003e3f3f7212 */ /* 0x000fc400078e3cff */
[----:B------:R-:W-:Y:S02]  /*1e50*/  LOP3.LUT R53, R53, R52, RZ, 0x3c, !PT ;  /* 0x0000003435357212 */ /* 0x000fe400078e3cff */
[----:B------:R-:W-:Y:S01]  /*1e60*/  LOP3.LUT R62, R63, R62, RZ, 0x3c, !PT ;  /* 0x0000003e3f3e7212 */ /* 0x000fe200078e3cff */
[----:B------:R-:W-:-:S03]  /*1e70*/  IMAD.WIDE R88, R7, 0x2, R52 ;  /* 0x0000000207587825 */ /* 0x000fc600078e0234 */
[----:B------:R-:W-:Y:S01]  /*1e80*/  LOP3.LUT R63, R63, R62, RZ, 0x3c, !PT ;  /* 0x0000003e3f3f7212 */ /* 0x000fe200078e3cff */
[----:B------:R0:W5:Y:S01]  /*1e90*/  @!P0 LDG.E.U16 R71, desc[UR8][R72.64] ;  /* 0x0000000848478981 */ /* 0x000162000c1e1500 */
[----:B------:R-:W-:Y:S02]  /*1ea0*/  LOP3.LUT R67, R67, R66, RZ, 0x3c, !PT ;  /* 0x0000004243437212 */ /* 0x000fe400078e3cff */
[----:B0-----:R-:W-:Y:S02]  /*1eb0*/  PRMT R72, RZ, 0x7610, R72 ;  /* 0x00007610ff487816 */ /* 0x001fe40000000048 */
[----:B------:R-:W-:-:S04]  /*1ec0*/  PRMT R73, RZ, 0x7610, R73 ;  /* 0x00007610ff497816 */ /* 0x000fc80000000049 */
[----:B------:R0:W5:Y:S01]  /*1ed0*/  @!P0 LDG.E.U16 R72, desc[UR8][R88.64] ;  /* 0x0000000858488981 */ /* 0x000162000c1e1500 */
[----:B------:R-:W-:Y:S02]  /*1ee0*/  LOP3.LUT R66, R67, R66, RZ, 0x3c, !PT ;  /* 0x0000004243427212 */ /* 0x000fe400078e3cff */
[----:B------:R-:W-:Y:S01]  /*1ef0*/  PRMT R85, RZ, 0x7610, R85 ;  /* 0x00007610ff557816 */ /* 0x000fe20000000055 */
[----:B0-----:R-:W-:Y:S01]  /*1f00*/  IMAD.WIDE R88, R7, 0x2, R62 ;  /* 0x0000000207587825 */ /* 0x001fe200078e023e */
[----:B------:R-:W-:-:S04]  /*1f10*/  LOP3.LUT R67, R67, R66, RZ, 0x3c, !PT ;  /* 0x0000004243437212 */ /* 0x000fc800078e3cff */
[----:B------:R0:W5:Y:S01]  /*1f20*/  @!P0 LDG.E.U16 R73, desc[UR8][R88.64] ;  /* 0x0000000858498981 */ /* 0x000162000c1e1500 */
[----:B------:R-:W-:-:S04]  /*1f30*/  IMAD.WIDE R90, R7, 0x2, R66 ;  /* 0x00000002075a7825 */ /* 0x000fc800078e0242 */
[----:B0-----:R-:W-:Y:S01]  /*1f40*/  IMAD.WIDE R88, R7, 0x2, R64 ;  /* 0x0000000207587825 */ /* 0x001fe200078e0240 */
[----:B--2---:R0:W-:Y:S04]  /*1f50*/  STS.U16 [R54+UR5], R87 ;  /* 0x0000005736007988 */ /* 0x0041e80008000405 */
[----:B------:R1:W2:Y:S04]  /*1f60*/  @!P0 LDG.E.U16 R85, desc[UR8][R88.64] ;  /* 0x0000000858558981 */ /* 0x0002a8000c1e1500 */
[----:B---3--:R3:W-:Y:S01]  /*1f70*/  STS.U16 [R54+UR5+0x400], R86 ;  /* 0x0004005636007988 */ /* 0x0087e20008000405 */
[----:B0-----:R-:W-:Y:S01]  /*1f80*/  IMAD.MOV.U32 R87, RZ, RZ, R10 ;  /* 0x000000ffff577224 */ /* 0x001fe200078e000a */
[----:B-1----:R-:W-:Y:S01]  /*1f90*/  PRMT R88, RZ, 0x7610, R88 ;  /* 0x00007610ff587816 */ /* 0x002fe20000000058 */
[----:B---3--:R-:W-:Y:S01]  /*1fa0*/  IMAD.MOV.U32 R86, RZ, RZ, R11 ;  /* 0x000000ffff567224 */ /* 0x008fe200078e000b */
[----:B------:R-:W-:-:S04]  /*1fb0*/  PRMT R10, RZ, 0x7610, R10 ;  /* 0x00007610ff0a7816 */ /* 0x000fc8000000000a */
[----:B------:R0:W3:Y:S02]  /*1fc0*/  @!P0 LDG.E.U16 R88, desc[UR8][R90.64] ;  /* 0x000000085a588981 */ /* 0x0000e4000c1e1500 */
[----:B0-----:R-:W-:-:S05]  /*1fd0*/  IMAD.WIDE R90, R7, 0x2, R86 ;  /* 0x00000002075a7825 */ /* 0x001fca00078e0256 */
[----:B------:R0:W2:Y:S02]  /*1fe0*/  @!P0 LDG.E.U16 R10, desc[UR8][R90.64] ;  /* 0x000000085a0a8981 */ /* 0x0000a4000c1e1500 */
[----:B0-----:R-:W-:Y:S02]  /*1ff0*/  IMAD.MOV.U32 R90, RZ, RZ, R17 ;  /* 0x000000ffff5a7224 */ /* 0x001fe400078e0011 */
[--C-:B------:R-:W-:Y:S01]  /*2000*/  IMAD.MOV.U32 R91, RZ, RZ, R8.reuse ;  /* 0x000000ffff5b7224 */ /* 0x100fe200078e0008 */
[----:B------:R-:W-:Y:S01]  /*2010*/  PRMT R8, RZ, 0x7610, R8 ;  /* 0x00007610ff087816 */ /* 0x000fe20000000008 */
[----:B------:R-:W-:Y:S01]  /*2020*/  IMAD.WIDE R92, R7, 0x2, R90 ;  /* 0x00000002075c7825 */ /* 0x000fe200078e025a */
[----:B----4-:R-:W-:Y:S04]  /*2030*/  STS.U16 [R54+UR5+0x800], R13 ;  /* 0x0008000d36007988 */ /* 0x010fe80008000405 */
[----:B------:R0:W4:Y:S04]  /*2040*/  @!P0 LDG.E.U16 R8, desc[UR8][R92.64] ;  /* 0x000000085c088981 */ /* 0x000128000c1e1500 */
[----:B-----5:R1:W-:Y:S01]  /*2050*/  STS.U16 [R54+UR5+0xc00], R12 ;  /* 0x000c000c36007988 */ /* 0x0203e20008000405 */
[----:B0-----:R-:W-:-:S02]  /*2060*/  IMAD.MOV.U32 R92, RZ, RZ, R16 ;  /* 0x000000ffff5c7224 */ /* 0x001fc400078e0010 */
[--C-:B------:R-:W-:Y:S01]  /*2070*/  IMAD.MOV.U32 R93, RZ, RZ, R9.reuse ;  /* 0x000000ffff5d7224 */ /* 0x100fe200078e0009 */
[----:B------:R-:W-:Y:S01]  /*2080*/  PRMT R9, RZ, 0x7610, R9 ;  /* 0x00007610ff097816 */ /* 0x000fe20000000009 */
[----:B-1----:R-:W-:-:S05]  /*2090*/  IMAD.WIDE R12, R7, 0x2, R92 ;  /* 0x00000002070c7825 */ /* 0x002fca00078e025c */
[----:B------:R-:W5:Y:S04]  /*20a0*/  @!P0 LDG.E.U16 R9, desc[UR8][R12.64] ;  /* 0x000000080c098981 */ /* 0x000f68000c1e1500 */
[----:B------:R-:W-:Y:S04]  /*20b0*/  STS.U16 [R61+UR5+0x480], R77 ;  /* 0x0004804d3d007988 */ /* 0x000fe80008000405 */
        /* <DEDUP_REMOVED lines=28> */
[----:B---3--:R-:W-:Y:S04]  /*2280*/  STS.U16 [R54+UR5+0x1200], R88 ;  /* 0x0012005836007988 */ /* 0x008fe80008000405 */
[----:B------:R-:W-:Y:S04]  /*2290*/  STS.U16 [R61+UR5+0x1080], R72 ;  /* 0x001080483d007988 */ /* 0x000fe80008000405 */
[----:B--2---:R-:W-:Y:S04]  /*22a0*/  STS.U16 [R61+UR5+0x1280], R10 ;  /* 0x0012800a3d007988 */ /* 0x004fe80008000405 */
[----:B------:R-:W-:Y:S04]  /*22b0*/  STS.U16 [R56+UR5+0x1100], R73 ;  /* 0x0011004938007988 */ /* 0x000fe80008000405 */
[----:B----4-:R-:W-:Y:S04]  /*22c0*/  STS.U16 [R56+UR5+0x1300], R8 ;  /* 0x0013000838007988 */ /* 0x010fe80008000405 */
[----:B------:R-:W-:Y:S04]  /*22d0*/  STS.U16 [R59+UR5+0x1180], R85 ;  /* 0x001180553b007988 */ /* 0x000fe80008000405 */
[----:B-----5:R-:W-:Y:S01]  /*22e0*/  STS.U16 [R59+UR5+0x1380], R9 ;  /* 0x001380093b007988 */ /* 0x020fe20008000405 */
[----:B------:R-:W-:Y:S06]  /*22f0*/  BAR.SYNC.DEFER_BLOCKING 0x0 ;  /* 0x0000000000007b1d */ /* 0x000fec0000010000 */
[----:B------:R-:W-:Y:S04]  /*2300*/  LDSM.16.MT88.4 R44, [R4+UR5] ;  /* 0x00000005042c783b */ /* 0x000fe80008004200 */
[----:B------:R-:W0:Y:S04]  /*2310*/  LDSM.16.M88.4 R8, [R3+UR5+0x1000] ;  /* 0x001000050308783b */ /* 0x000e280008000200 */
[----:B------:R-:W1:Y:S04]  /*2320*/  LDSM.16.M88.4 R24, [R3+UR5+0x1200] ;  /* 0x001200050318783b */ /* 0x000e680008000200 */
[----:B------:R-:W2:Y:S04]  /*2330*/  LDSM.16.MT88.4 R20, [R60+UR5] ;  /* 0x000000053c14783b */ /* 0x000ea80008004200 */
[----:B------:R-:W3:Y:S04]  /*2340*/  LDSM.16.MT88.4 R16, [R4+UR5+0x800] ;  /* 0x000800050410783b */ /* 0x000ee80008004200 */
[----:B------:R-:W4:Y:S01]  /*2350*/  LDSM.16.MT88.4 R12, [R60+UR5+0x800] ;  /* 0x000800053c0c783b */ /* 0x000f220008004200 */
[----:B------:R-:W-:-:S04]  /*2360*/  UIADD3 UR6, UPT, UPT, UR6, -0x1, URZ ;  /* 0xffffffff06067890 */ /* 0x000fc8000fffe0ff */
[----:B------:R-:W-:Y:S01]  /*2370*/  UISETP.NE.U32.AND UP0, UPT, UR6, URZ, UPT ;  /* 0x000000ff0600728c */ /* 0x000fe2000bf05070 */
[C---:B0-----:R-:W-:Y:S08]  /*2380*/  HMMA.16816.F32.BF16 R40, R44.reuse, R8, R40 ;  /* 0x000000082c28723c */ /* 0x041ff00000041828 */
[----:B-1----:R-:W-:Y:S08]  /*2390*/  HMMA.16816.F32.BF16 R36, R44, R24, R36 ;  /* 0x000000182c24723c */ /* 0x002ff00000041824 */
[C---:B--2---:R-:W-:Y:S08]  /*23a0*/  HMMA.16816.F32.BF16 R32, R20.reuse, R8, R32 ;  /* 0x000000081420723c */ /* 0x044ff00000041820 */
[----:B------:R-:W-:Y:S01]  /*23b0*/  HMMA.16816.F32.BF16 R28, R20, R24, R28 ;  /* 0x00000018141c723c */ /* 0x000fe2000004181c */
[----:B------:R-:W-:-:S07]  /*23c0*/  IMAD.U32 R9, RZ, RZ, UR39 ;  /* 0x00000027ff097e24 */ /* 0x000fce000f8e00ff */
[----:B---3--:R-:W-:Y:S01]  /*23d0*/  HMMA.16816.F32.BF16 R40, R16, R10, R40 ;  /* 0x0000000a1028723c */ /* 0x008fe20000041828 */
[----:B------:R-:W-:-:S07]  /*23e0*/  IMAD.WIDE R92, R48, 0x2, R92 ;  /* 0x00000002305c7825 */ /* 0x000fce00078e025c */
[----:B------:R-:W-:Y:S01]  /*23f0*/  HMMA.16816.F32.BF16 R36, R16, R26, R36 ;  /* 0x0000001a1024723c */ /* 0x000fe20000041824 */
[----:B------:R-:W-:-:S04]  /*2400*/  IMAD.WIDE R18, R48, 0x2, R66 ;  /* 0x0000000230127825 */ /* 0x000fc800078e0242 */
[----:B------:R-:W-:Y:S02]  /*2410*/  IMAD.MOV.U32 R67, RZ, RZ, R18 ;  /* 0x000000ffff437224 */ /* 0x000fe400078e0012 */
[----:B------:R-:W-:Y:S01]  /*2420*/  IMAD.MOV.U32 R66, RZ, RZ, R19 ;  /* 0x000000ffff427224 */ /* 0x000fe200078e0013 */
[----:B----4-:R-:W-:Y:S01]  /*2430*/  HMMA.16816.F32.BF16 R32, R12, R10, R32 ;  /* 0x0000000a0c20723c */ /* 0x010fe20000041820 */
[----:B------:R-:W-:-:S04]  /*2440*/  IMAD.WIDE R90, R48, 0x2, R90 ;  /* 0x00000002305a7825 */ /* 0x000fc800078e025a */
[----:B------:R-:W-:-:S03]  /*2450*/  IMAD.WIDE R86, R48, 0x2, R86 ;  /* 0x0000000230567825 */ /* 0x000fc600078e0256 */
[----:B------:R-:W-:Y:S01]  /*2460*/  HMMA.16816.F32.BF16 R28, R12, R26, R28 ;  /* 0x0000001a0c1c723c */ /* 0x000fe2000004181c */
[----:B------:R-:W-:-:S04]  /*2470*/  IMAD.WIDE R18, R48, 0x2, R62 ;  /* 0x0000000230127825 */ /* 0x000fc800078e023e */
[----:B------:R-:W-:-:S04]  /*2480*/  IMAD.WIDE R12, R48, 0x2, R52 ;  /* 0x00000002300c7825 */ /* 0x000fc800078e0234 */
[----:B------:R-:W-:-:S04]  /*2490*/  IMAD.WIDE R50, R48, 0x2, R50 ;  /* 0x0000000230327825 */ /* 0x000fc800078e0232 */
[----:B------:R-:W-:-:S04]  /*24a0*/  IMAD.WIDE R68, R9, 0x2, R68 ;  /* 0x0000000209447825 */ /* 0x000fc800078e0244 */
[----:B------:R-:W-:Y:S02]  /*24b0*/  IMAD.MOV.U32 R16, RZ, RZ, R92 ;  /* 0x000000ffff107224 */ /* 0x000fe400078e005c */
[----:B------:R-:W-:Y:S02]  /*24c0*/  IMAD.MOV.U32 R9, RZ, RZ, R93 ;  /* 0x000000ffff097224 */ /* 0x000fe400078e005d */
[----:B------:R-:W-:Y:S02]  /*24d0*/  IMAD.MOV.U32 R17, RZ, RZ, R90 ;  /* 0x000000ffff117224 */ /* 0x000fe400078e005a */
[----:B------:R-:W-:Y:S02]  /*24e0*/  IMAD.MOV.U32 R8, RZ, RZ, R91 ;  /* 0x000000ffff087224 */ /* 0x000fe400078e005b */
[----:B------:R-:W-:-:S04]  /*24f0*/  IMAD.WIDE R64, R48, 0x2, R64 ;  /* 0x0000000230407825 */ /* 0x000fc800078e0240 */
[----:B------:R-:W-:Y:S02]  /*2500*/  IMAD.MOV.U32 R11, RZ, RZ, R86 ;  /* 0x000000ffff0b7224 */ /* 0x000fe400078e0056 */
[----:B------:R-:W-:Y:S02]  /*2510*/  IMAD.MOV.U32 R10, RZ, RZ, R87 ;  /* 0x000000ffff0a7224 */ /* 0x000fe400078e0057 */
[----:B------:R-:W-:Y:S02]  /*2520*/  IMAD.MOV.U32 R63, RZ, RZ, R18 ;  /* 0x000000ffff3f7224 */ /* 0x000fe400078e0012 */
[----:B------:R-:W-:Y:S02]  /*2530*/  IMAD.MOV.U32 R62, RZ, RZ, R19 ;  /* 0x000000ffff3e7224 */ /* 0x000fe400078e0013 */
[----:B------:R-:W-:Y:S02]  /*2540*/  IMAD.MOV.U32 R53, RZ, RZ, R12 ;  /* 0x000000ffff357224 */ /* 0x000fe400078e000c */
[----:B------:R-:W-:-:S02]  /*2550*/  IMAD.MOV.U32 R52, RZ, RZ, R13 ;  /* 0x000000ffff347224 */ /* 0x000fc400078e000d */
[----:B------:R-:W-:Y:S02]  /*2560*/  IMAD.MOV.U32 R71, RZ, RZ, R50 ;  /* 0x000000ffff477224 */ /* 0x000fe400078e0032 */
[----:B------:R-:W-:Y:S01]  /*2570*/  VIADD R49, R49, 0xffffffe0 ;  /* 0xffffffe031317836 */ /* 0x000fe20000000000 */
[----:B------:R-:W-:Y:S06]  /*2580*/  BRA.U UP0, `(.L_x_1) ;  /* 0xffffffed00987547 */ /* 0x000fec000b83ffff */
[----:B------:R-:W-:Y:S02]  /*2590*/  F2FP.BF16.F32.PACK_AB R31, R31, R30 ;  /* 0x0000001e1f1f723e */ /* 0x000fe400000010ff */
[----:B------:R-:W-:Y:S02]  /*25a0*/  F2FP.BF16.F32.PACK_AB R35, R35, R34 ;  /* 0x000000222323723e */ /* 0x000fe400000010ff */
[----:B------:R-:W-:Y:S02]  /*25b0*/  F2FP.BF16.F32.PACK_AB R30, R29, R28 ;  /* 0x0000001c1d1e723e */ /* 0x000fe400000010ff */
[----:B------:R-:W-:Y:S02]  /*25c0*/  F2FP.BF16.F32.PACK_AB R34, R33, R32 ;  /* 0x000000202122723e */ /* 0x000fe400000010ff */
[----:B------:R-:W-:Y:S02]  /*25d0*/  F2FP.BF16.F32.PACK_AB R29, R39, R38 ;  /* 0x00000026271d723e */ /* 0x000fe400000010ff */
[----:B------:R-:W-:-:S02]  /*25e0*/  F2FP.BF16.F32.PACK_AB R28, R37, R36 ;  /* 0x00000024251c723e */ /* 0x000fc400000010ff */
[----:B------:R-:W-:Y:S02]  /*25f0*/  F2FP.BF16.F32.PACK_AB R33, R43, R42 ;  /* 0x0000002a2b21723e */ /* 0x000fe400000010ff */
[----:B------:R-:W-:-:S07]  /*2600*/  F2FP.BF16.F32.PACK_AB R32, R41, R40 ;  /* 0x000000282920723e */ /* 0x000fce00000010ff */
.L_x_0:
[----:B------:R-:W0:Y:S01]  /*2610*/  S2R R5, SR_TID.X ;  /* 0x0000000000057919 */ /* 0x000e220000002100 */
[----:B------:R-:W1:Y:S01]  /*2620*/  S2UR UR5, SR_CgaCtaId ;  /* 0x00000000000579c3 */ /* 0x000e620000008800 */
[----:B------:R-:W-:Y:S01]  /*2630*/  UMOV UR4, 0x400 ;  /* 0x0000040000047882 */ /* 0x000fe20000000000 */
[----:B------:R-:W2:Y:S01]  /*2640*/  LDCU.128 UR12, c[0x0][0x390] ;  /* 0x00007200ff0c77ac */ /* 0x000ea20008000c00 */
[C---:B------:R-:W-:Y:S02]  /*2650*/  VIADD R7, R0.reuse, 0x3 ;  /* 0x0000000300077836 */ /* 0x040fe40000000000 */
[C---:B------:R-:W-:Y:S02]  /*2660*/  VIADD R6, R0.reuse, 0x4 ;  /* 0x0000000400067836 */ /* 0x040fe40000000000 */
[C---:B------:R-:W-:Y:S02]  /*2670*/  VIADD R13, R0.reuse, 0x5 ;  /* 0x00000005000d7836 */ /* 0x040fe40000000000 */
[----:B------:R-:W-:Y:S01]  /*2680*/  VIADD R14, R0, 0x6 ;  /* 0x00000006000e7836 */ /* 0x000fe20000000000 */
[----:B------:R-:W-:Y:S01]  /*2690*/  BAR.SYNC.DEFER_BLOCKING 0x0 ;  /* 0x0000000000007b1d */ /* 0x000fe20000010000 */
[----:B--2---:R-:W-:Y:S01]  /*26a0*/  ISETP.GE.AND P0, PT, R2, UR14, PT ;  /* 0x0000000e02007c0c */ /* 0x004fe2000bf06270 */
[----:B-1----:R-:W-:-:S03]  /*26b0*/  ULEA UR4, UR5, UR4, 0x18 ;  /* 0x0000000405047291 */ /* 0x002fc6000f8ec0ff */
[----:B------:R-:W-:Y:S01]  /*26c0*/  ISETP.LT.AND P5, PT, R0, UR15, !P0 ;  /* 0x0000000f00007c0c */ /* 0x000fe2000c7a1270 */
[----:B------:R-:W1:Y:S01]  /*26d0*/  LDCU UR5, c[0x0][0x3b8] ;  /* 0x00007700ff0577ac */ /* 0x000e620008000800 */
[----:B------:R-:W-:Y:S01]  /*26e0*/  ISETP.LT.AND P2, PT, R7, UR15, !P0 ;  /* 0x0000000f07007c0c */ /* 0x000fe2000c741270 */
[C---:B0-----:R-:W-:Y:S01]  /*26f0*/  IMAD.SHL.U32 R3, R5.reuse, 0x10, RZ ;  /* 0x0000001005037824 */ /* 0x041fe200078e00ff */
[C---:B------:R-:W-:Y:S01]  /*2700*/  LOP3.LUT R16, R5.reuse, 0x20, RZ, 0xc0, !PT ;  /* 0x0000002005107812 */ /* 0x040fe200078ec0ff */
[C---:B------:R-:W-:Y:S01]  /*2710*/  IMAD.SHL.U32 R4, R5.reuse, 0x20, RZ ;  /* 0x0000002005047824 */ /* 0x040fe200078e00ff */
[----:B------:R-:W-:Y:S02]  /*2720*/  LOP3.LUT R19, R5, 0x3f, RZ, 0xc0, !PT ;  /* 0x0000003f05137812 */ /* 0x000fe400078ec0ff */
[----:B------:R-:W-:Y:S02]  /*2730*/  LOP3.LUT R3, R3, 0xf0, RZ, 0xc0, !PT ;  /* 0x000000f003037812 */ /* 0x000fe400078ec0ff */
[----:B------:R-:W-:-:S02]  /*2740*/  LOP3.LUT R4, R4, 0x200, RZ, 0xc0, !PT ;  /* 0x0000020004047812 */ /* 0x000fc400078ec0ff */
[----:B------:R-:W-:Y:S02]  /*2750*/  LEA R19, R19, UR4, 0x4 ;  /* 0x0000000413137c11 */ /* 0x000fe4000f8e20ff */
[----:B------:R-:W-:Y:S01]  /*2760*/  IADD3 R3, PT, PT, R4, UR4, R3 ;  /* 0x0000000404037c10 */ /* 0x000fe2000fffe003 */
[----:B------:R-:W0:Y:S01]  /*2770*/  LDCU UR4, c[0x0][0x3b4] ;  /* 0x00007680ff0477ac */ /* 0x000e220008000800 */
[----:B-1----:R-:W-:-:S03]  /*2780*/  IMAD R5, R0, UR5, RZ ;  /* 0x0000000500057c24 */ /* 0x002fc6000f8e02ff */
[----:B------:R-:W-:Y:S02]  /*2790*/  IMAD R16, R16, 0x8, R3 ;  /* 0x0000000810107824 */ /* 0x000fe400078e0203 */
[----:B------:R-:W-:Y:S02]  /*27a0*/  VIADD R3, R0, 0x1 ;  /* 0x0000000100037836 */ /* 0x000fe40000000000 */
[----:B------:R-:W-:Y:S01]  /*27b0*/  VIADD R7, R5, UR5 ;  /* 0x0000000505077c36 */ /* 0x000fe20008000000 */
[----:B------:R-:W-:Y:S01]  /*27c0*/  STSM.16.M88.4 [R16], R32 ;  /* 0x0000002010007844 */ /* 0x000fe20000000200 */
[----:B------:R-:W-:Y:S01]  /*27d0*/  BAR.SYNC.DEFER_BLOCKING 0x0 ;  /* 0x0000000000007b1d */ /* 0x000fe20000010000 */
[----:B------:R-:W-:Y:S01]  /*27e0*/  ISETP.LT.AND P4, PT, R3, UR15, !P0 ;  /* 0x0000000f03007c0c */ /* 0x000fe2000c781270 */
[----:B------:R-:W-:Y:S02]  /*27f0*/  VIADD R15, R7, UR5 ;  /* 0x00000005070f7c36 */ /* 0x000fe40008000000 */
[----:B0-----:R-:W-:-:S02]  /*2800*/  IMAD R4, R2, UR4, RZ ;  /* 0x0000000402047c24 */ /* 0x001fc4000f8e02ff */
[----:B------:R-:W-:-:S03]  /*2810*/  VIADD R2, R0, 0x2 ;  /* 0x0000000200027836 */ /* 0x000fc60000000000 */
[----:B------:R-:W-:Y:S02]  /*2820*/  LEA R3, P1, R4, UR12, 0x1 ;  /* 0x0000000c04037c11 */ /* 0x000fe4000f8208ff */
[----:B------:R-:W-:Y:S02]  /*2830*/  ISETP.LT.AND P3, PT, R2, UR15, !P0 ;  /* 0x0000000f02007c0c */ /* 0x000fe4000c761270 */
[----:B------:R-:W-:Y:S02]  /*2840*/  LEA.HI.X.SX32 R2, R4, UR13, 0x1, P1 ;  /* 0x0000000d04027c11 */ /* 0x000fe400088f0eff */
[----:B------:R-:W-:-:S04]  /*2850*/  LEA R4, P1, R5, R3, 0x1 ;  /* 0x0000000305047211 */ /* 0x000fc800078208ff */
[----:B------:R-:W-:Y:S02]  /*2860*/  LEA.HI.X.SX32 R5, R5, R2, 0x1, P1 ;  /* 0x0000000205057211 */ /* 0x000fe400008f0eff */
[----:B------:R-:W-:Y:S01]  /*2870*/  ISETP.LT.AND P1, PT, R6, UR15, !P0 ;  /* 0x0000000f06007c0c */ /* 0x000fe2000c721270 */
[----:B------:R-:W0:Y:S01]  /*2880*/  LDS.128 R8, [R19] ;  /* 0x0000000013087984 */ /* 0x000e220000000c00 */
[----:B------:R-:W-:Y:S01]  /*2890*/  BAR.SYNC.DEFER_BLOCKING 0x0 ;  /* 0x0000000000007b1d */ /* 0x000fe20000010000 */
[----:B------:R-:W-:-:S04]  /*28a0*/  LEA R6, P6, R7, R3, 0x1 ;  /* 0x0000000307067211 */ /* 0x000fc800078c08ff */
[----:B------:R-:W-:Y:S02]  /*28b0*/  LEA.HI.X.SX32 R7, R7, R2, 0x1, P6 ;  /* 0x0000000207077211 */ /* 0x000fe400030f0eff */
[----:B------:R-:W-:Y:S01]  /*28c0*/  LEA R12, P6, R15, R3, 0x1 ;  /* 0x000000030f0c7211 */ /* 0x000fe200078c08ff */
[----:B------:R-:W-:Y:S01]  /*28d0*/  STSM.16.M88.4 [R16], R28 ;  /* 0x0000001c10007844 */ /* 0x000fe20000000200 */
[----:B------:R-:W-:Y:S01]  /*28e0*/  BAR.SYNC.DEFER_BLOCKING 0x0 ;  /* 0x0000000000007b1d */ /* 0x000fe20000010000 */
[----:B0-----:R-:W-:-:S05]  /*28f0*/  PRMT R20, R9, 0x7632, R20 ;  /* 0x0000763209147816 */ /* 0x001fca0000000014 */
[----:B------:R0:W-:Y:S01]  /*2900*/  @P5 STG.E.U16 desc[UR8][R4.64], R8 ;  /* 0x0000000804005986 */ /* 0x0001e2000c101508 */
[----:B------:R-:W-:Y:S02]  /*2910*/  ISETP.LT.AND P5, PT, R13, UR15, !P0 ;  /* 0x0000000f0d007c0c */ /* 0x000fe4000c7a1270 */
[C---:B------:R-:W-:Y:S01]  /*2920*/  LEA.HI.X.SX32 R13, R15.reuse, R2, 0x1, P6 ;  /* 0x000000020f0d7211 */ /* 0x040fe200030f0eff */
[----:B------:R-:W-:-:S04]  /*2930*/  VIADD R15, R15, UR5 ;  /* 0x000000050f0f7c36 */ /* 0x000fc80008000000 */
[----:B------:R-:W-:Y:S01]  /*2940*/  VIADD R17, R15, UR5 ;  /* 0x000000050f117c36 */ /* 0x000fe20008000000 */
[----:B0-----:R-:W-:Y:S01]  /*2950*/  PRMT R5, R8, 0x7632, R5 ;  /* 0x0000763208057816 */ /* 0x001fe20000000005 */
[C---:B------:R-:W-:Y:S02]  /*2960*/  VIADD R4, R0.reuse, 0x7 ;  /* 0x0000000700047836 */ /* 0x040fe40000000000 */
[----:B------:R-:W-:Y:S02]  /*2970*/  VIADD R8, R0, 0x8 ;  /* 0x0000000800087836 */ /* 0x000fe40000000000 */
[----:B------:R-:W-:Y:S01]  /*2980*/  @P4 STG.E.U16 desc[UR8][R6.64], R5 ;  /* 0x0000000506004986 */ /* 0x000fe2000c101508 */
[----:B------:R-:W-:Y:S01]  /*2990*/  ISETP.LT.AND P4, PT, R14, UR15, !P0 ;  /* 0x0000000f0e007c0c */ /* 0x000fe2000c781270 */
[----:B------:R-:W-:Y:S01]  /*29a0*/  VIADD R18, R17, UR5 ;  /* 0x0000000511127c36 */ /* 0x000fe20008000000 */
[----:B------:R-:W-:Y:S01]  /*29b0*/  LEA R14, P6, R15, R3, 0x1 ;  /* 0x000000030f0e7211 */ /* 0x000fe200078c08ff */
[----:B------:R0:W-:Y:S01]  /*29c0*/  @P3 STG.E.U16 desc[UR8][R12.64], R9 ;  /* 0x000000090c003986 */ /* 0x0001e2000c101508 */
[----:B------:R-:W-:-:S02]  /*29d0*/  ISETP.LT.AND P3, PT, R4, UR15, !P0 ;  /* 0x0000000f04007c0c */ /* 0x000fc4000c761270 */
[----:B------:R-:W-:Y:S01]  /*29e0*/  LEA.HI.X.SX32 R15, R15, R2, 0x1, P6 ;  /* 0x000000020f0f7211 */ /* 0x000fe200030f0eff */
[----:B------:R1:W2:Y:S01]  /*29f0*/  LDS.128 R4, [R19] ;  /* 0x0000000013047984 */ /* 0x0002a20000000c00 */
[----:B------:R-:W-:-:S03]  /*2a00*/  LEA R16, P6, R17, R3, 0x1 ;  /* 0x0000000311107211 */ /* 0x000fc600078c08ff */
[----:B------:R3:W-:Y:S01]  /*2a10*/  @P2 STG.E.U16 desc[UR8][R14.64], R20 ;  /* 0x000000140e002986 */ /* 0x0007e2000c101508 */
[-C--:B------:R-:W-:Y:S02]  /*2a20*/  LEA.HI.X.SX32 R17, R17, R2.reuse, 0x1, P6 ;  /* 0x0000000211117211 */ /* 0x080fe400030f0eff */
[----:B------:R-:W-:Y:S01]  /*2a30*/  ISETP.LT.AND P2, PT, R8, UR15, !P0 ;  /* 0x0000000f08007c0c */ /* 0x000fe2000c741270 */
[----:B0-----:R-:W-:Y:S01]  /*2a40*/  VIADD R9, R0, 0x9 ;  /* 0x0000000900097836 */ /* 0x001fe20000000000 */
[CC--:B------:R-:W-:Y:S01]  /*2a50*/  LEA R8, P6, R18.reuse, R3.reuse, 0x1 ;  /* 0x0000000312087211 */ /* 0x0c0fe200078c08ff */
[----:B------:R-:W-:Y:S01]  /*2a60*/  VIADD R13, R18, UR5 ;  /* 0x00000005120d7c36 */ /* 0x000fe20008000000 */
[----:B------:R0:W-:Y:S01]  /*2a70*/  @P1 STG.E.U16 desc[UR8][R16.64], R10 ;  /* 0x0000000a10001986 */ /* 0x0001e2000c101508 */
[----:B-1----:R-:W-:Y:S02]  /*2a80*/  PRMT R19, R10, 0x7632, R19 ;  /* 0x000076320a137816 */ /* 0x002fe40000000013 */
[----:B------:R-:W-:Y:S01]  /*2a90*/  ISETP.LT.AND P1, PT, R9, UR15, !P0 ;  /* 0x0000000f09007c0c */ /* 0x000fe2000c721270 */
[C---:B---3--:R-:W-:Y:S01]  /*2aa0*/  VIADD R15, R13.reuse, UR5 ;  /* 0x000000050d0f7c36 */ /* 0x048fe20008000000 */
[----:B------:R-:W-:Y:S01]  /*2ab0*/  LEA.HI.X.SX32 R9, R18, R2, 0x1, P6 ;  /* 0x0000000212097211 */ /* 0x000fe200030f0eff */
[----:B------:R-:W-:Y:S01]  /*2ac0*/  VIADD R18, R0, 0xa ;  /* 0x0000000a00127836 */ /* 0x000fe20000000000 */
[----:B------:R-:W-:-:S03]  /*2ad0*/  LEA R12, P6, R13, R3, 0x1 ;  /* 0x000000030d0c7211 */ /* 0x000fc600078c08ff */
[----:B------:R1:W-:Y:S01]  /*2ae0*/  @P5 STG.E.U16 desc[UR8][R8.64], R19 ;  /* 0x0000001308005986 */ /* 0x0003e2000c101508 */
[----:B0-----:R-:W-:Y:S01]  /*2af0*/  VIADD R17, R15, UR5 ;  /* 0x000000050f117c36 */ /* 0x001fe20008000000 */
[-C--:B------:R-:W-:Y:S01]  /*2b00*/  LEA.HI.X.SX32 R13, R13, R2.reuse, 0x1, P6 ;  /* 0x000000020d0d7211 */ /* 0x080fe200030f0eff */
[----:B------:R-:W-:Y:S01]  /*2b10*/  VIADD R10, R0, 0xb ;  /* 0x0000000b000a7836 */ /* 0x000fe20000000000 */
[CC--:B------:R-:W-:Y:S02]  /*2b20*/  LEA R14, P6, R15.reuse, R3.reuse, 0x1 ;  /* 0x000000030f0e7211 */ /* 0x0c0fe400078c08ff */
[----:B------:R-:W-:Y:S01]  /*2b30*/  ISETP.LT.AND P5, PT, R18, UR15, !P0 ;  /* 0x0000000f12007c0c */ /* 0x000fe2000c7a1270 */
[----:B------:R0:W-:Y:S01]  /*2b40*/  @P4 STG.E.U16 desc[UR8][R12.64], R11 ;  /* 0x0000000b0c004986 */ /* 0x0001e2000c101508 */
[----:B------:R-:W-:Y:S02]  /*2b50*/  LEA.HI.X.SX32 R15, R15, R2, 0x1, P6 ;  /* 0x000000020f0f7211 */ /* 0x000fe400030f0eff */
[----:B------:R-:W-:Y:S01]  /*2b60*/  PRMT R18, R11, 0x7632, R18 ;  /* 0x000076320b127816 */ /* 0x000fe20000000012 */
[C---:B-1----:R-:W-:Y:S01]  /*2b70*/  VIADD R9, R17.reuse, UR5 ;  /* 0x0000000511097c36 */ /* 0x042fe20008000000 */
[----:B------:R-:W-:Y:S01]  /*2b80*/  ISETP.LT.AND P4, PT, R10, UR15, !P0 ;  /* 0x0000000f0a007c0c */ /* 0x000fe2000c781270 */
[----:B------:R-:W-:Y:S01]  /*2b90*/  VIADD R10, R0, 0xc ;  /* 0x0000000c000a7836 */ /* 0x000fe20000000000 */
[----:B------:R-:W-:Y:S01]  /*2ba0*/  LEA R16, P6, R17, R3, 0x1 ;  /* 0x0000000311107211 */ /* 0x000fe200078c08ff */
[----:B------:R1:W-:Y:S01]  /*2bb0*/  @P3 STG.E.U16 desc[UR8][R14.64], R18 ;  /* 0x000000120e003986 */ /* 0x0003e2000c101508 */
[----:B0-----:R-:W-:-:S02]  /*2bc0*/  VIADD R11, R9, UR5 ;  /* 0x00000005090b7c36 */ /* 0x001fc40008000000 */
[-C--:B------:R-:W-:Y:S02]  /*2bd0*/  LEA.HI.X.SX32 R17, R17, R2.reuse, 0x1, P6 ;  /* 0x0000000211117211 */ /* 0x080fe400030f0eff */
[----:B------:R-:W-:Y:S01]  /*2be0*/  ISETP.LT.AND P3, PT, R10, UR15, !P0 ;  /* 0x0000000f0a007c0c */ /* 0x000fe2000c761270 */
[----:B------:R-:W-:Y:S01]  /*2bf0*/  VIADD R13, R11, UR5 ;  /* 0x000000050b0d7c36 */ /* 0x000fe20008000000 */
[-C--:B------:R-:W-:Y:S01]  /*2c00*/  LEA R8, P6, R9, R3.reuse, 0x1 ;  /* 0x0000000309087211 */ /* 0x080fe200078c08ff */
[----:B------:R-:W-:Y:S01]  /*2c10*/  VIADD R10, R0, 0xd ;  /* 0x0000000d000a7836 */ /* 0x000fe20000000000 */
[----:B--2---:R0:W-:Y:S01]  /*2c20*/  @P2 STG.E.U16 desc[UR8][R16.64], R4 ;  /* 0x0000000410002986 */ /* 0x0041e2000c101508 */
[----:B-1----:R-:W-:Y:S01]  /*2c30*/  VIADD R15, R13, UR5 ;  /* 0x000000050d0f7c36 */ /* 0x002fe20008000000 */
[----:B------:R-:W-:Y:S02]  /*2c40*/  LEA.HI.X.SX32 R9, R9, R2, 0x1, P6 ;  /* 0x0000000209097211 */ /* 0x000fe400030f0eff */
[----:B------:R-:W-:Y:S01]  /*2c50*/  ISETP.LT.AND P2, PT, R10, UR15, !P0 ;  /* 0x0000000f0a007c0c */ /* 0x000fe2000c741270 */
[----:B------:R-:W-:Y:S01]  /*2c60*/  VIADD R18, R15, UR5 ;  /* 0x000000050f127c36 */ /* 0x000fe20008000000 */
[----:B------:R-:W-:-:S03]  /*2c70*/  LEA R10, P6, R11, R3, 0x1 ;  /* 0x000000030b0a7211 */ /* 0x000fc600078c08ff */
[----:B------:R-:W-:Y:S01]  /*2c80*/  VIADD R19, R18, UR5 ;  /* 0x0000000512137c36 */ /* 0x000fe20008000000 */
[-C--:B------:R-:W-:Y:S02]  /*2c90*/  LEA.HI.X.SX32 R11, R11, R2.reuse, 0x1, P6 ;  /* 0x000000020b0b7211 */ /* 0x080fe400030f0eff */
[----:B0-----:R-:W-:Y:S01]  /*2ca0*/  PRMT R17, R4, 0x7632, R17 ;  /* 0x0000763204117816 */ /* 0x001fe20000000011 */
[C---:B------:R-:W-:Y:S01]  /*2cb0*/  VIADD R4, R0.reuse, 0xe ;  /* 0x0000000e00047836 */ /* 0x040fe20000000000 */
[-C--:B------:R-:W-:Y:S01]  /*2cc0*/  LEA R14, P6, R15, R3.reuse, 0x1 ;  /* 0x000000030f0e7211 */ /* 0x080fe200078c08ff */
[----:B------:R-:W-:Y:S02]  /*2cd0*/  VIADD R0, R0, 0xf ;  /* 0x0000000f00007836 */ /* 0x000fe40000000000 */
[----:B------:R0:W-:Y:S01]  /*2ce0*/  @P1 STG.E.U16 desc[UR8][R8.64], R17 ;  /* 0x0000001108001986 */ /* 0x0001e2000c101508 */
[----:B------:R-:W-:Y:S01]  /*2cf0*/  LEA R12, P1, R13, R3, 0x1 ;  /* 0x000000030d0c7211 */ /* 0x000fe200078208ff */
[----:B------:R-:W-:Y:S01]  /*2d00*/  VIADD R20, R19, UR5 ;  /* 0x0000000513147c36 */ /* 0x000fe20008000000 */
[-C--:B------:R-:W-:Y:S01]  /*2d10*/  LEA.HI.X.SX32 R15, R15, R2.reuse, 0x1, P6 ;  /* 0x000000020f0f7211 */ /* 0x080fe200030f0eff */
[----:B------:R1:W-:Y:S01]  /*2d20*/  @P5 STG.E.U16 desc[UR8][R10.64], R5 ;  /* 0x000000050a005986 */ /* 0x0003e2000c101508 */
[----:B------:R-:W-:-:S02]  /*2d30*/  LEA.HI.X.SX32 R13, R13, R2, 0x1, P1 ;  /* 0x000000020d0d7211 */ /* 0x000fc400008f0eff */
[CC--:B------:R-:W-:Y:S02]  /*2d40*/  LEA R16, P6, R18.reuse, R3.reuse, 0x1 ;  /* 0x0000000312107211 */ /* 0x0c0fe400078c08ff */
[C---:B0-----:R-:W-:Y:S02]  /*2d50*/  LEA R8, P1, R19.reuse, R3, 0x1 ;  /* 0x0000000313087211 */ /* 0x041fe400078208ff */
[-C--:B------:R-:W-:Y:S02]  /*2d60*/  LEA.HI.X.SX32 R17, R18, R2.reuse, 0x1, P6 ;  /* 0x0000000212117211 */ /* 0x080fe400030f0eff */
[----:B------:R-:W-:Y:S02]  /*2d70*/  LEA.HI.X.SX32 R9, R19, R2, 0x1, P1 ;  /* 0x0000000213097211 */ /* 0x000fe400008f0eff */
[----:B------:R-:W-:Y:S02]  /*2d80*/  ISETP.LT.AND P1, PT, R4, UR15, !P0 ;  /* 0x0000000f04007c0c */ /* 0x000fe4000c721270 */
[----:B------:R-:W-:-:S02]  /*2d90*/  ISETP.LT.AND P0, PT, R0, UR15, !P0 ;  /* 0x0000000f00007c0c */ /* 0x000fc4000c701270 */
[C---:B------:R-:W-:Y:S02]  /*2da0*/  LEA R18, P6, R20.reuse, R3, 0x1 ;  /* 0x0000000314127211 */ /* 0x040fe400078c08ff */
[----:B------:R-:W-:Y:S02]  /*2db0*/  PRMT R0, R5, 0x7632, R0 ;  /* 0x0000763205007816 */ /* 0x000fe40000000000 */
[----:B------:R-:W-:Y:S02]  /*2dc0*/  LEA.HI.X.SX32 R19, R20, R2, 0x1, P6 ;  /* 0x0000000214137211 */ /* 0x000fe400030f0eff */
[----:B------:R-:W-:Y:S01]  /*2dd0*/  PRMT R2, R6, 0x7632, R2 ;  /* 0x0000763206027816 */ /* 0x000fe20000000002 */
[----:B------:R1:W-:Y:S04]  /*2de0*/  @P4 STG.E.U16 desc[UR8][R12.64], R0 ;  /* 0x000000000c004986 */ /* 0x0003e8000c101508 */
[----:B------:R1:W-:Y:S04]  /*2df0*/  @P3 STG.E.U16 desc[UR8][R14.64], R6 ;  /* 0x000000060e003986 */ /* 0x0003e8000c101508 */
[----:B------:R1:W-:Y:S04]  /*2e00*/  @P2 STG.E.U16 desc[UR8][R16.64], R2 ;  /* 0x0000000210002986 */ /* 0x0003e8000c101508 */
[----:B------:R1:W-:Y:S01]  /*2e10*/  @P1 STG.E.U16 desc[UR8][R8.64], R7 ;  /* 0x0000000708001986 */ /* 0x0003e2000c101508 */
[----:B------:R-:W-:Y:S05]  /*2e20*/  @!P0 EXIT ;  /* 0x000000000000894d */ /* 0x000fea0003800000 */
[----:B-1----:R-:W-:-:S05]  /*2e30*/  PRMT R9, R7, 0x7632, R9 ;  /* 0x0000763207097816 */ /* 0x002fca0000000009 */
[----:B------:R-:W-:Y:S01]  /*2e40*/  STG.E.U16 desc[UR8][R18.64], R9 ;  /* 0x0000000912007986 */ /* 0x000fe2000c101508 */
[----:B------:R-:W-:Y:S05]  /*2e50*/  EXIT ;  /* 0x000000000000794d */ /* 0x000fea0003800000 */
.L_x_2:
[----:B------:R-:W-:-:S00]  /*2e60*/  BRA `(.L_x_2) ;  /* 0xfffffffc00fc7947 */ /* 0x000fc0000383ffff */
[----:B------:R-:W-:-:S00]  /*2e70*/  NOP ;  /* 0x0000000000007918 */ /* 0x000fc00000000000 */
        /* <DEDUP_REMOVED lines=8> */
.L_x_3:


//--------------------- .nv.shared.matmul_kernel  --------------------------
	.section	.nv.shared.matmul_kernel,"aw",@nobits
	.sectionflags	@""
	.align	16
	.zero		1024


//--------------------- .nv.shared.reserved.0     --------------------------
	.section	.nv.shared.reserved.0,"aw",@nobits
	.weak		__nv_reservedSMEM_offset_0_alias
	.size		__nv_reservedSMEM_offset_0_alias, 0, 64
	.other		__nv_reservedSMEM_offset_0_alias,@"STO_CUDA_RESERVED_SHARED STV_DEFAULT"
__nv_reservedSMEM_offset_0_alias:
	.zero		0
	.zero		64


//--------------------- .nv.constant0.matmul_kernel --------------------------
	.section	.nv.constant0.matmul_kernel,"a",@progbits
	.sectionflags	@""
	.align	4
.nv.constant0.matmul_kernel:
	.zero		976


//--------------------- SYMBOLS --------------------------

	.type		.nv.reservedSmem.offset0,@object
	.size		.nv.reservedSmem.offset0,0x4
	.type		.nv.reservedSmem.cap,@object
	.size		.nv.reservedSmem.cap,0x4
